// auto-generated by cutlass_sweep.gemm — config: {"arch": "sm_100", "cluster_m": 4, "cluster_n": 4, "dtype": "fp16", "dtype_b": "fp16", "layout": "nn", "stages": 5, "tile_k": 64, "tile_m": 128, "tile_n": 128}
#include "cutlass/cutlass.h"
#include "cutlass/gemm/collective/collective_builder.hpp"
#include "cutlass/gemm/device/gemm_universal_adapter.h"
#include "cutlass/gemm/kernel/gemm_universal.hpp"
#include "cutlass/epilogue/collective/collective_builder.hpp"

using ElemA = cutlass::half_t;
using ElemB = cutlass::half_t;
using ElemCD = cutlass::half_t;
using Acc  = float;
using TileShape    = cute::Shape<cute::_128, cute::_128, cute::_64>;
using ClusterShape = cute::Shape<cute::_4, cute::_4, cute::_1>;

using CollectiveEpilogue = typename cutlass::epilogue::collective::CollectiveBuilder<
    cutlass::arch::Sm100, cutlass::arch::OpClassTensorOp,
    TileShape, ClusterShape,
    cutlass::epilogue::collective::EpilogueTileAuto,
    Acc, Acc,
    ElemCD, cutlass::layout::RowMajor, 128 / cutlass::sizeof_bits<ElemCD>::value,
    ElemCD, cutlass::layout::RowMajor, 128 / cutlass::sizeof_bits<ElemCD>::value,
    cutlass::epilogue::collective::EpilogueScheduleAuto
  >::CollectiveOp;

using CollectiveMainloop = typename cutlass::gemm::collective::CollectiveBuilder<
    cutlass::arch::Sm100, cutlass::arch::OpClassTensorOp,
    ElemA, cutlass::layout::RowMajor, 128 / cutlass::sizeof_bits<ElemA>::value,
    ElemB, cutlass::layout::RowMajor, 128 / cutlass::sizeof_bits<ElemB>::value,
    Acc,
    TileShape, ClusterShape,
    cutlass::gemm::collective::StageCount<5>,
    cutlass::gemm::collective::KernelScheduleAuto
  >::CollectiveOp;

using GemmKernel = cutlass::gemm::kernel::GemmUniversal<
    cute::Shape<int,int,int,int>,
    CollectiveMainloop,
    CollectiveEpilogue
>;
using Gemm = cutlass::gemm::device::GemmUniversalAdapter<GemmKernel>;

// Force the device kernel symbol into the cubin without needing a host main.
auto* _anchor = &cutlass::device_kernel<GemmKernel>;


// ===== COMPILED SASS (sm_100a) =====

	.target	sm_100a

	.elftype	@"ET_EXEC"


//--------------------- .note.nv.tkinfo           --------------------------
	.section	.note.nv.tkinfo,"",@"SHT_NOTE"
	.sectionflags	@"SHF_NOTE_NV_TKINFO"
	.tkinfo
        /*0018*/ 	.word	0x00000002
        /*0030*/ 	.string	""
        /*0030*/ 	.string	"ptxas"
        /*0030*/ 	.string	"Cuda compilation tools, release 13.0, V13.0.88"
        /*0030*/ 	.string	"Build cuda_13.0.r13.0/compiler.36424714_0"
        /*0030*/ 	.string	"-arch sm_100a -m 64 "



//--------------------- .note.nv.cuinfo           --------------------------
	.section	.note.nv.cuinfo,"",@"SHT_NOTE"
	.sectionflags	@"SHF_NOTE_NV_CUINFO"
        /*0018*/ 	.short	0x0002
        /*001a*/ 	.short	0x0064
        /*001c*/ 	.short	0x0082
	.zero		2


//--------------------- .nv.info                  --------------------------
	.section	.nv.info,"",@"SHT_CUDA_INFO"
	.align	4


	//----- nvinfo : EIATTR_REGCOUNT
	.align		4
        /*0000*/ 	.byte	0x04, 0x2f
        /*0002*/ 	.short	(.L_19 - .L_18)
	.align		4
.L_18:
        /*0004*/ 	.word	index@(_ZN7cutlass13device_kernelINS_4gemm6kernel13GemmUniversalIN4cute5tupleIJiiiiEEENS1_10collective13CollectiveMmaINS1_35MainloopSm100TmaUmmaWarpSpecializedILi5ELi2ELi4ENS5_IJNS4_1CILi4EEESB_NSA_ILi1EEEEEEEENS5_IJNSA_ILi128EEESF_NSA_ILi64EEEEEENS_6half_tENS5_IJlSC_lEEESI_NS5_IJSC_llEEENS4_8TiledMMAINS4_8MMA_AtomIJNS4_26SM100_MMA_F16BF16_2x1SM_SSISI_SI_fLi128ELi128ELNS4_4UMMA5MajorE0ELSP_1ELNSO_7ScaleInE0ELSQ_0EEEEEENS4_6LayoutINS5_IJSC_SC_SC_EEENS5_IJNSA_ILi0EEESV_SV_EEEEENS5_IJNS4_10UnderscoreESY_SY_EEEEENS4_28SM100_TMA_2SM_LOAD_MULTICASTENS4_14ComposedLayoutINS4_7SwizzleILi3ELi4ELi3EEENS4_18smem_ptr_flag_bitsILi16EEENST_INS5_IJNSA_ILi8EEESG_EEENS5_IJSG_SC_EEEEEEEvNS4_8identityES11_NS12_IS14_S16_NST_INS5_IJSG_S17_EEENS5_IJSC_SG_EEEEEEEvS1C_EENS_8epilogue10collective18CollectiveEpilogueINS1I_23Sm100TmaWarpSpecializedILi4ELi2ELi16ELb1ELb0EEEJNS5_IJSG_SF_SG_EEENS5_IJNST_ISG_SC_EENST_INS5_IJNSA_ILi16EEENSA_ILi2EEEEEES1E_EEEEESI_SJ_SI_SJ_NS1I_6fusion15FusionCallbacksIS1M_NS1U_17LinearCombinationISI_fSI_fLNS_15FloatRoundStyleE2EEES1N_S1T_JEEENS4_5SM1004TMEM4LOAD26SM100_TMEM_LOAD_32dp32b16xENS4_13SM90_TMA_LOADENS12_INS13_ILi1ELi4ELi3EEES16_NST_INS5_IJS17_S1P_EEENS5_IJS1P_SC_EEEEEEENS4_39AutoVectorizingCopyWithAssumedAlignmentILi128EEENS4_14SM90_TMA_STOREES29_S2B_S2B_EEEvvEEEEvNT_6ParamsE)
        /*0008*/ 	.word	0x00000045


	//----- nvinfo : EIATTR_FRAME_SIZE
	.align		4
.L_19:
        /*000c*/ 	.byte	0x04, 0x11
        /*000e*/ 	.short	(.L_21 - .L_20)
	.align		4
.L_20:
        /*0010*/ 	.word	index@($__internal_2_$__cuda_sm10x_tcgen05_guardrail_trap_unallocated_columns_being_dealloced)
        /*0014*/ 	.word	0x00000000


	//----- nvinfo : EIATTR_FRAME_SIZE
	.align		4
.L_21:
        /*0018*/ 	.byte	0x04, 0x11
        /*001a*/ 	.short	(.L_23 - .L_22)
	.align		4
.L_22:
        /*001c*/ 	.word	index@($__internal_1_$__cuda_sm10x_tcgen05_guardrail_trap_phase_invalid_during_alloc)
        /*0020*/ 	.word	0x00000000


	//----- nvinfo : EIATTR_FRAME_SIZE
	.align		4
.L_23:
        /*0024*/ 	.byte	0x04, 0x11
        /*0026*/ 	.short	(.L_25 - .L_24)
	.align		4
.L_24:
        /*0028*/ 	.word	index@($__internal_0_$__cuda_sm10x_tcgen05_guardrail_trap_col_being_dealloced_not_returned_by_alloc)
        /*002c*/ 	.word	0x00000000


	//----- nvinfo : EIATTR_FRAME_SIZE
	.align		4
.L_25:
        /*0030*/ 	.byte	0x04, 0x11
        /*0032*/ 	.short	(.L_27 - .L_26)
	.align		4
.L_26:
        /*0034*/ 	.word	index@(_ZN7cutlass13device_kernelINS_4gemm6kernel13GemmUniversalIN4cute5tupleIJiiiiEEENS1_10collective13CollectiveMmaINS1_35MainloopSm100TmaUmmaWarpSpecializedILi5ELi2ELi4ENS5_IJNS4_1CILi4EEESB_NSA_ILi1EEEEEEEENS5_IJNSA_ILi128EEESF_NSA_ILi64EEEEEENS_6half_tENS5_IJlSC_lEEESI_NS5_IJSC_llEEENS4_8TiledMMAINS4_8MMA_AtomIJNS4_26SM100_MMA_F16BF16_2x1SM_SSISI_SI_fLi128ELi128ELNS4_4UMMA5MajorE0ELSP_1ELNSO_7ScaleInE0ELSQ_0EEEEEENS4_6LayoutINS5_IJSC_SC_SC_EEENS5_IJNSA_ILi0EEESV_SV_EEEEENS5_IJNS4_10UnderscoreESY_SY_EEEEENS4_28SM100_TMA_2SM_LOAD_MULTICASTENS4_14ComposedLayoutINS4_7SwizzleILi3ELi4ELi3EEENS4_18smem_ptr_flag_bitsILi16EEENST_INS5_IJNSA_ILi8EEESG_EEENS5_IJSG_SC_EEEEEEEvNS4_8identityES11_NS12_IS14_S16_NST_INS5_IJSG_S17_EEENS5_IJSC_SG_EEEEEEEvS1C_EENS_8epilogue10collective18CollectiveEpilogueINS1I_23Sm100TmaWarpSpecializedILi4ELi2ELi16ELb1ELb0EEEJNS5_IJSG_SF_SG_EEENS5_IJNST_ISG_SC_EENST_INS5_IJNSA_ILi16EEENSA_ILi2EEEEEES1E_EEEEESI_SJ_SI_SJ_NS1I_6fusion15FusionCallbacksIS1M_NS1U_17LinearCombinationISI_fSI_fLNS_15FloatRoundStyleE2EEES1N_S1T_JEEENS4_5SM1004TMEM4LOAD26SM100_TMEM_LOAD_32dp32b16xENS4_13SM90_TMA_LOADENS12_INS13_ILi1ELi4ELi3EEES16_NST_INS5_IJS17_S1P_EEENS5_IJS1P_SC_EEEEEEENS4_39AutoVectorizingCopyWithAssumedAlignmentILi128EEENS4_14SM90_TMA_STOREES29_S2B_S2B_EEEvvEEEEvNT_6ParamsE)
        /*0038*/ 	.word	0x00000000


	//----- nvinfo : EIATTR_MIN_STACK_SIZE
	.align		4
.L_27:
        /*003c*/ 	.byte	0x04, 0x12
        /*003e*/ 	.short	(.L_29 - .L_28)
	.align		4
.L_28:
        /*0040*/ 	.word	index@(_ZN7cutlass13device_kernelINS_4gemm6kernel13GemmUniversalIN4cute5tupleIJiiiiEEENS1_10collective13CollectiveMmaINS1_35MainloopSm100TmaUmmaWarpSpecializedILi5ELi2ELi4ENS5_IJNS4_1CILi4EEESB_NSA_ILi1EEEEEEEENS5_IJNSA_ILi128EEESF_NSA_ILi64EEEEEENS_6half_tENS5_IJlSC_lEEESI_NS5_IJSC_llEEENS4_8TiledMMAINS4_8MMA_AtomIJNS4_26SM100_MMA_F16BF16_2x1SM_SSISI_SI_fLi128ELi128ELNS4_4UMMA5MajorE0ELSP_1ELNSO_7ScaleInE0ELSQ_0EEEEEENS4_6LayoutINS5_IJSC_SC_SC_EEENS5_IJNSA_ILi0EEESV_SV_EEEEENS5_IJNS4_10UnderscoreESY_SY_EEEEENS4_28SM100_TMA_2SM_LOAD_MULTICASTENS4_14ComposedLayoutINS4_7SwizzleILi3ELi4ELi3EEENS4_18smem_ptr_flag_bitsILi16EEENST_INS5_IJNSA_ILi8EEESG_EEENS5_IJSG_SC_EEEEEEEvNS4_8identityES11_NS12_IS14_S16_NST_INS5_IJSG_S17_EEENS5_IJSC_SG_EEEEEEEvS1C_EENS_8epilogue10collective18CollectiveEpilogueINS1I_23Sm100TmaWarpSpecializedILi4ELi2ELi16ELb1ELb0EEEJNS5_IJSG_SF_SG_EEENS5_IJNST_ISG_SC_EENST_INS5_IJNSA_ILi16EEENSA_ILi2EEEEEES1E_EEEEESI_SJ_SI_SJ_NS1I_6fusion15FusionCallbacksIS1M_NS1U_17LinearCombinationISI_fSI_fLNS_15FloatRoundStyleE2EEES1N_S1T_JEEENS4_5SM1004TMEM4LOAD26SM100_TMEM_LOAD_32dp32b16xENS4_13SM90_TMA_LOADENS12_INS13_ILi1ELi4ELi3EEES16_NST_INS5_IJS17_S1P_EEENS5_IJS1P_SC_EEEEEEENS4_39AutoVectorizingCopyWithAssumedAlignmentILi128EEENS4_14SM90_TMA_STOREES29_S2B_S2B_EEEvvEEEEvNT_6ParamsE)
        /*0044*/ 	.word	0x00000000
.L_29:


//--------------------- .nv.compat                --------------------------
	.section	.nv.compat,"",@"SHT_CUDA_COMPAT_INFO"
	.align	4
        /*0000*/ 	.byte	0x02, 0x09, 0x01, 0x00, 0x02, 0x02, 0x02, 0x00, 0x02, 0x05, 0x05, 0x00, 0x03, 0x07, 0x01, 0x01
        /*0010*/ 	.byte	0x02, 0x03, 0x01, 0x00, 0x02, 0x06, 0x01, 0x00, 0x04, 0x0b, 0x08, 0x00, 0x09, 0x00, 0x00, 0x00
        /*0020*/ 	.byte	0x00, 0x00, 0x00, 0x00


//--------------------- .nv.info._ZN7cutlass13device_kernelINS_4gemm6kernel13GemmUniversalIN4cute5tupleIJiiiiEEENS1_10collective13CollectiveMmaINS1_35MainloopSm100TmaUmmaWarpSpecializedILi5ELi2ELi4ENS5_IJNS4_1CILi4EEESB_NSA_ILi1EEEEEEEENS5_IJNSA_ILi128EEESF_NSA_ILi64EEEEEENS_6half_tENS5_IJlSC_lEEESI_NS5_IJSC_llEEENS4_8TiledMMAINS4_8MMA_AtomIJNS4_26SM100_MMA_F16BF16_2x1SM_SSISI_SI_fLi128ELi128ELNS4_4UMMA5MajorE0ELSP_1ELNSO_7ScaleInE0ELSQ_0EEEEEENS4_6LayoutINS5_IJSC_SC_SC_EEENS5_IJNSA_ILi0EEESV_SV_EEEEENS5_IJNS4_10UnderscoreESY_SY_EEEEENS4_28SM100_TMA_2SM_LOAD_MULTICASTENS4_14ComposedLayoutINS4_7SwizzleILi3ELi4ELi3EEENS4_18smem_ptr_flag_bitsILi16EEENST_INS5_IJNSA_ILi8EEESG_EEENS5_IJSG_SC_EEEEEEEvNS4_8identityES11_NS12_IS14_S16_NST_INS5_IJSG_S17_EEENS5_IJSC_SG_EEEEEEEvS1C_EENS_8epilogue10collective18CollectiveEpilogueINS1I_23Sm100TmaWarpSpecializedILi4ELi2ELi16ELb1ELb0EEEJNS5_IJSG_SF_SG_EEENS5_IJNST_ISG_SC_EENST_INS5_IJNSA_ILi16EEENSA_ILi2EEEEEES1E_EEEEESI_SJ_SI_SJ_NS1I_6fusion15FusionCallbacksIS1M_NS1U_17LinearCombinationISI_fSI_fLNS_15FloatRoundStyleE2EEES1N_S1T_JEEENS4_5SM1004TMEM4LOAD26SM100_TMEM_LOAD_32dp32b16xENS4_13SM90_TMA_LOADENS12_INS13_ILi1ELi4ELi3EEES16_NST_INS5_IJS17_S1P_EEENS5_IJS1P_SC_EEEEEEENS4_39AutoVectorizingCopyWithAssumedAlignmentILi128EEENS4_14SM90_TMA_STOREES29_S2B_S2B_EEEvvEEEEvNT_6ParamsE --------------------------
	.section	.nv.info._ZN7cutlass13device_kernelINS_4gemm6kernel13GemmUniversalIN4cute5tupleIJiiiiEEENS1_10collective13CollectiveMmaINS1_35MainloopSm100TmaUmmaWarpSpecializedILi5ELi2ELi4ENS5_IJNS4_1CILi4EEESB_NSA_ILi1EEEEEEEENS5_IJNSA_ILi128EEESF_NSA_ILi64EEEEEENS_6half_tENS5_IJlSC_lEEESI_NS5_IJSC_llEEENS4_8TiledMMAINS4_8MMA_AtomIJNS4_26SM100_MMA_F16BF16_2x1SM_SSISI_SI_fLi128ELi128ELNS4_4UMMA5MajorE0ELSP_1ELNSO_7ScaleInE0ELSQ_0EEEEEENS4_6LayoutINS5_IJSC_SC_SC_EEENS5_IJNSA_ILi0EEESV_SV_EEEEENS5_IJNS4_10UnderscoreESY_SY_EEEEENS4_28SM100_TMA_2SM_LOAD_MULTICASTENS4_14ComposedLayoutINS4_7SwizzleILi3ELi4ELi3EEENS4_18smem_ptr_flag_bitsILi16EEENST_INS5_IJNSA_ILi8EEESG_EEENS5_IJSG_SC_EEEEEEEvNS4_8identityES11_NS12_IS14_S16_NST_INS5_IJSG_S17_EEENS5_IJSC_SG_EEEEEEEvS1C_EENS_8epilogue10collective18CollectiveEpilogueINS1I_23Sm100TmaWarpSpecializedILi4ELi2ELi16ELb1ELb0EEEJNS5_IJSG_SF_SG_EEENS5_IJNST_ISG_SC_EENST_INS5_IJNSA_ILi16EEENSA_ILi2EEEEEES1E_EEEEESI_SJ_SI_SJ_NS1I_6fusion15FusionCallbacksIS1M_NS1U_17LinearCombinationISI_fSI_fLNS_15FloatRoundStyleE2EEES1N_S1T_JEEENS4_5SM1004TMEM4LOAD26SM100_TMEM_LOAD_32dp32b16xENS4_13SM90_TMA_LOADENS12_INS13_ILi1ELi4ELi3EEES16_NST_INS5_IJS17_S1P_EEENS5_IJS1P_SC_EEEEEEENS4_39AutoVectorizingCopyWithAssumedAlignmentILi128EEENS4_14SM90_TMA_STOREES29_S2B_S2B_EEEvvEEEEvNT_6ParamsE,"",@"SHT_CUDA_INFO"
	.sectionflags	@""
	.align	4


	//----- nvinfo : EIATTR_CUDA_API_VERSION
	.align		4
        /*0000*/ 	.byte	0x04, 0x37
        /*0002*/ 	.short	(.L_31 - .L_30)
.L_30:
        /*0004*/ 	.word	0x00000082


	//----- nvinfo : EIATTR_KPARAM_INFO
	.align		4
.L_31:
        /*0008*/ 	.byte	0x04, 0x17
        /*000a*/ 	.short	(.L_33 - .L_32)
.L_32:
        /*000c*/ 	.word	0x00000000
        /*0010*/ 	.short	0x0000
        /*0012*/ 	.short	0x0000
        /*0014*/ 	.byte	0x00, 0xf0, 0x01, 0x20


	//----- nvinfo : EIATTR_AT_ENTRY_FRAGMENTS
	.align		4
.L_33:
        /*0018*/ 	.byte	0x04, 0x4f
        /*001a*/ 	.short	(.L_35 - .L_34)


	//   ....[0]....
.L_34:
        /*001c*/ 	.word	0x00000007


	//----- nvinfo : EIATTR_RESERVED_SMEM_USED
	.align		4
.L_35:
        /*0020*/ 	.byte	0x01, 0x41
	.zero		2


	//----- nvinfo : EIATTR_SPARSE_MMA_MASK
	.align		4
        /*0024*/ 	.byte	0x03, 0x50
        /*0026*/ 	.short	0x0000


	//----- nvinfo : EIATTR_TCGEN05_2CTA_USED
	.align		4
        /*0028*/ 	.byte	0x01, 0x52
	.zero		2


	//----- nvinfo : EIATTR_MAXREG_COUNT
	.align		4
        /*002c*/ 	.byte	0x03, 0x1b
        /*002e*/ 	.short	0x00ff


	//----- nvinfo : EIATTR_NUM_BARRIERS
	.align		4
        /*0030*/ 	.byte	0x02, 0x4c
        /*0032*/ 	.byte	0x07
	.zero		1


	//----- nvinfo : EIATTR_EXTERNS
	.align		4
        /*0034*/ 	.byte	0x04, 0x0f
        /*0036*/ 	.short	(.L_37 - .L_36)


	//   ....[0]....
	.align		4
.L_36:
        /*0038*/ 	.word	index@(__assertfail)


	//----- nvinfo : EIATTR_MERCURY_ISA_VERSION
	.align		4
.L_37:
        /*003c*/ 	.byte	0x03, 0x5f
        /*003e*/ 	.short	0x0101


	//----- nvinfo : EIATTR_INT_WARP_WIDE_INSTR_OFFSETS
	.align		4
        /*0040*/ 	.byte	0x04, 0x31
        /*0042*/ 	.short	(.L_39 - .L_38)


	//   ....[0]....
.L_38:
        /*0044*/ 	.word	0x00000d80


	//   ....[1]....
        /*0048*/ 	.word	0x00000e20


	//   ....[2]....
        /*004c*/ 	.word	0x00004670


	//   ....[3]....
        /*0050*/ 	.word	0x000046a0


	//   ....[4]....
        /*0054*/ 	.word	0x000046c0


	//   ....[5]....
        /*0058*/ 	.word	0x00005200


	//   ....[6]....
        /*005c*/ 	.word	0x000052a0


	//   ....[7]....
        /*0060*/ 	.word	0x00005360


	//   ....[8]....
        /*0064*/ 	.word	0x000053d0


	//   ....[9]....
        /*0068*/ 	.word	0x00005490


	//   ....[10]....
        /*006c*/ 	.word	0x00005530


	//   ....[11]....
        /*0070*/ 	.word	0x000055a0


	//   ....[12]....
        /*0074*/ 	.word	0x00005660


	//   ....[13]....
        /*0078*/ 	.word	0x00005700


	//   ....[14]....
        /*007c*/ 	.word	0x000057a0


	//   ....[15]....
        /*0080*/ 	.word	0x00005890


	//   ....[16]....
        /*0084*/ 	.word	0x00005960


	//----- nvinfo : EIATTR_COOP_GROUP_MASK_REGIDS
	.align		4
.L_39:
        /*0088*/ 	.byte	0x04, 0x29
        /*008a*/ 	.short	(.L_41 - .L_40)


	//   ....[0]....
.L_40:
        /*008c*/ 	.word	0xffffffff


	//   ....[1]....
        /*0090*/ 	.word	0xffffffff


	//   ....[2]....
        /*0094*/ 	.word	0xffffffff


	//   ....[3]....
        /*0098*/ 	.word	0xffffffff


	//   ....[4]....
        /*009c*/ 	.word	0xffffffff


	//   ....[5]....
        /*00a0*/ 	.word	0xffffffff


	//   ....[6]....
        /*00a4*/ 	.word	0xffffffff


	//   ....[7]....
        /*00a8*/ 	.word	0xffffffff


	//   ....[8]....
        /*00ac*/ 	.word	0xffffffff


	//   ....[9]....
        /*00b0*/ 	.word	0xffffffff


	//   ....[10]....
        /*00b4*/ 	.word	0xffffffff


	//   ....[11]....
        /*00b8*/ 	.word	0xffffffff


	//   ....[12]....
        /*00bc*/ 	.word	0xffffffff


	//   ....[13]....
        /*00c0*/ 	.word	0xffffffff


	//----- nvinfo : EIATTR_COOP_GROUP_INSTR_OFFSETS
	.align		4
.L_41:
        /*00c4*/ 	.byte	0x04, 0x28
        /*00c6*/ 	.short	(.L_43 - .L_42)


	//   ....[0]....
.L_42:
        /*00c8*/ 	.word	0x000000b0


	//   ....[1]....
        /*00cc*/ 	.word	0x00000510


	//   ....[2]....
        /*00d0*/ 	.word	0x000006f0


	//   ....[3]....
        /*00d4*/ 	.word	0x00000880


	//   ....[4]....
        /*00d8*/ 	.word	0x00000970


	//   ....[5]....
        /*00dc*/ 	.word	0x00000ad0


	//   ....[6]....
        /*00e0*/ 	.word	0x00000c60


	//   ....[7]....
        /*00e4*/ 	.word	0x00000ea0


	//   ....[8]....
        /*00e8*/ 	.word	0x00002520


	//   ....[9]....
        /*00ec*/ 	.word	0x00003460


	//   ....[10]....
        /*00f0*/ 	.word	0x00003930


	//   ....[11]....
        /*00f4*/ 	.word	0x00003960


	//   ....[12]....
        /*00f8*/ 	.word	0x00004570


	//   ....[13]....
        /*00fc*/ 	.word	0x00004780


	//----- nvinfo : EIATTR_VRC_CTA_INIT_COUNT
	.align		4
.L_43:
        /*0100*/ 	.byte	0x02, 0x4a
        /*0102*/ 	.byte	0x80
	.zero		1


	//----- nvinfo : EIATTR_SYSCALL_OFFSETS
	.align		4
        /*0104*/ 	.byte	0x04, 0x46
        /*0106*/ 	.short	(.L_45 - .L_44)


	//   ....[0]....
.L_44:
        /*0108*/ 	.word	0x000064e0


	//   ....[1]....
        /*010c*/ 	.word	0x000065d0


	//   ....[2]....
        /*0110*/ 	.word	0x00006d00


	//   ....[3]....
        /*0114*/ 	.word	0x00007630


	//   ....[4]....
        /*0118*/ 	.word	0x00007f00


	//   ....[5]....
        /*011c*/ 	.word	0x000087d0


	//----- nvinfo : EIATTR_MBARRIER_INSTR_OFFSETS
	.align		4
.L_45:
        /*0120*/ 	.byte	0x04, 0x39
        /*0122*/ 	.short	(.L_47 - .L_46)


	//   ....[0]....
.L_46:
        /*0124*/ 	.word	0x00000640
        /*0128*/ 	.word	0x000000ff
        /*012c*/ 	.word	0x00000000
        /*0130*/ 	.short	0x0100
        /*0132*/ 	.byte	0x04
	.zero		1


	//   ....[1]....
        /*0134*/ 	.word	0x00000650
        /*0138*/ 	.word	0x000000ff
        /*013c*/ 	.word	0x00000028
        /*0140*/ 	.short	0x0100
        /*0142*/ 	.byte	0x04
	.zero		1


	//   ....[2]....
        /*0144*/ 	.word	0x00000660
        /*0148*/ 	.word	0x000000ff
        /*014c*/ 	.word	0x00000008
        /*0150*/ 	.short	0x0100
        /*0152*/ 	.byte	0x04
	.zero		1


	//   ....[3]....
        /*0154*/ 	.word	0x00000670
        /*0158*/ 	.word	0x000000ff
        /*015c*/ 	.word	0x00000030
        /*0160*/ 	.short	0x0100
        /*0162*/ 	.byte	0x04
	.zero		1


	//   ....[4]....
        /*0164*/ 	.word	0x00000680
        /*0168*/ 	.word	0x000000ff
        /*016c*/ 	.word	0x00000010
        /*0170*/ 	.short	0x0100
        /*0172*/ 	.byte	0x04
	.zero		1


	//   ....[5]....
        /*0174*/ 	.word	0x00000690
        /*0178*/ 	.word	0x000000ff
        /*017c*/ 	.word	0x00000038
        /*0180*/ 	.short	0x0100
        /*0182*/ 	.byte	0x04
	.zero		1


	//   ....[6]....
        /*0184*/ 	.word	0x000006a0
        /*0188*/ 	.word	0x000000ff
        /*018c*/ 	.word	0x00000018
        /*0190*/ 	.short	0x0100
        /*0192*/ 	.byte	0x04
	.zero		1


	//   ....[7]....
        /*0194*/ 	.word	0x000006b0
        /*0198*/ 	.word	0x000000ff
        /*019c*/ 	.word	0x00000040
        /*01a0*/ 	.short	0x0100
        /*01a2*/ 	.byte	0x04
	.zero		1


	//   ....[8]....
        /*01a4*/ 	.word	0x000006c0
        /*01a8*/ 	.word	0x000000ff
        /*01ac*/ 	.word	0x00000020
        /*01b0*/ 	.short	0x0100
        /*01b2*/ 	.byte	0x04
	.zero		1


	//   ....[9]....
        /*01b4*/ 	.word	0x000006d0
        /*01b8*/ 	.word	0x000000ff
        /*01bc*/ 	.word	0x00000048
        /*01c0*/ 	.short	0x0100
        /*01c2*/ 	.byte	0x04
	.zero		1


	//   ....[10]....
        /*01c4*/ 	.word	0x000007f0
        /*01c8*/ 	.word	0x000000ff
        /*01cc*/ 	.word	0x00000050
        /*01d0*/ 	.short	0x0100
        /*01d2*/ 	.byte	0x04
	.zero		1


	//   ....[11]....
        /*01d4*/ 	.word	0x00000800
        /*01d8*/ 	.word	0x000000ff
        /*01dc*/ 	.word	0x00000070
        /*01e0*/ 	.short	0x0100
        /*01e2*/ 	.byte	0x04
	.zero		1


	//   ....[12]....
        /*01e4*/ 	.word	0x00000810
        /*01e8*/ 	.word	0x000000ff
        /*01ec*/ 	.word	0x00000058
        /*01f0*/ 	.short	0x0100
        /*01f2*/ 	.byte	0x04
	.zero		1


	//   ....[13]....
        /*01f4*/ 	.word	0x00000820
        /*01f8*/ 	.word	0x000000ff
        /*01fc*/ 	.word	0x00000078
        /*0200*/ 	.short	0x0100
        /*0202*/ 	.byte	0x04
	.zero		1


	//   ....[14]....
        /*0204*/ 	.word	0x00000830
        /*0208*/ 	.word	0x000000ff
        /*020c*/ 	.word	0x00000060
        /*0210*/ 	.short	0x0100
        /*0212*/ 	.byte	0x04
	.zero		1


	//   ....[15]....
        /*0214*/ 	.word	0x00000840
        /*0218*/ 	.word	0x000000ff
        /*021c*/ 	.word	0x00000080
        /*0220*/ 	.short	0x0100
        /*0222*/ 	.byte	0x04
	.zero		1


	//   ....[16]....
        /*0224*/ 	.word	0x00000850
        /*0228*/ 	.word	0x000000ff
        /*022c*/ 	.word	0x00000068
        /*0230*/ 	.short	0x0100
        /*0232*/ 	.byte	0x04
	.zero		1


	//   ....[17]....
        /*0234*/ 	.word	0x00000860
        /*0238*/ 	.word	0x000000ff
        /*023c*/ 	.word	0x00000088
        /*0240*/ 	.short	0x0100
        /*0242*/ 	.byte	0x04
	.zero		1


	//   ....[18]....
        /*0244*/ 	.word	0x00000940
        /*0248*/ 	.word	0x000000ff
        /*024c*/ 	.word	0x00000090
        /*0250*/ 	.short	0x0100
        /*0252*/ 	.byte	0x06
	.zero		1


	//   ....[19]....
        /*0254*/ 	.word	0x00000950
        /*0258*/ 	.word	0x000000ff
        /*025c*/ 	.word	0x00000098
        /*0260*/ 	.short	0x0100
        /*0262*/ 	.byte	0x06
	.zero		1


	//   ....[20]....
        /*0264*/ 	.word	0x00000a80
        /*0268*/ 	.word	0x000000ff
        /*026c*/ 	.word	0x000000a0
        /*0270*/ 	.short	0x0100
        /*0272*/ 	.byte	0x06
	.zero		1


	//   ....[21]....
        /*0274*/ 	.word	0x00000a90
        /*0278*/ 	.word	0x000000ff
        /*027c*/ 	.word	0x000000b0
        /*0280*/ 	.short	0x0100
        /*0282*/ 	.byte	0x06
	.zero		1


	//   ....[22]....
        /*0284*/ 	.word	0x00000aa0
        /*0288*/ 	.word	0x000000ff
        /*028c*/ 	.word	0x000000a8
        /*0290*/ 	.short	0x0100
        /*0292*/ 	.byte	0x06
	.zero		1


	//   ....[23]....
        /*0294*/ 	.word	0x00000ab0
        /*0298*/ 	.word	0x000000ff
        /*029c*/ 	.word	0x000000b8
        /*02a0*/ 	.short	0x0100
        /*02a2*/ 	.byte	0x06
	.zero		1


	//   ....[24]....
        /*02a4*/ 	.word	0x00000bd0
        /*02a8*/ 	.word	0x000000ff
        /*02ac*/ 	.word	0x000000c0
        /*02b0*/ 	.short	0x0100
        /*02b2*/ 	.byte	0x04
	.zero		1


	//   ....[25]....
        /*02b4*/ 	.word	0x00000be0
        /*02b8*/ 	.word	0x000000ff
        /*02bc*/ 	.word	0x000000e0
        /*02c0*/ 	.short	0x0100
        /*02c2*/ 	.byte	0x04
	.zero		1


	//   ....[26]....
        /*02c4*/ 	.word	0x00000bf0
        /*02c8*/ 	.word	0x000000ff
        /*02cc*/ 	.word	0x000000c8
        /*02d0*/ 	.short	0x0100
        /*02d2*/ 	.byte	0x04
	.zero		1


	//   ....[27]....
        /*02d4*/ 	.word	0x00000c00
        /*02d8*/ 	.word	0x000000ff
        /*02dc*/ 	.word	0x000000e8
        /*02e0*/ 	.short	0x0100
        /*02e2*/ 	.byte	0x04
	.zero		1


	//   ....[28]....
        /*02e4*/ 	.word	0x00000c10
        /*02e8*/ 	.word	0x000000ff
        /*02ec*/ 	.word	0x000000d0
        /*02f0*/ 	.short	0x0100
        /*02f2*/ 	.byte	0x04
	.zero		1


	//   ....[29]....
        /*02f4*/ 	.word	0x00000c20
        /*02f8*/ 	.word	0x000000ff
        /*02fc*/ 	.word	0x000000f0
        /*0300*/ 	.short	0x0100
        /*0302*/ 	.byte	0x04
	.zero		1


	//   ....[30]....
        /*0304*/ 	.word	0x00000c30
        /*0308*/ 	.word	0x000000ff
        /*030c*/ 	.word	0x000000d8
        /*0310*/ 	.short	0x0100
        /*0312*/ 	.byte	0x04
	.zero		1


	//   ....[31]....
        /*0314*/ 	.word	0x00000c40
        /*0318*/ 	.word	0x000000ff
        /*031c*/ 	.word	0x000000f8
        /*0320*/ 	.short	0x0100
        /*0322*/ 	.byte	0x04
	.zero		1


	//   ....[32]....
        /*0324*/ 	.word	0x00000d30
        /*0328*/ 	.word	0x000000ff
        /*032c*/ 	.word	0x00000100
        /*0330*/ 	.short	0x0100
        /*0332*/ 	.byte	0x04
	.zero		1


	//   ....[33]....
        /*0334*/ 	.word	0x00000d40
        /*0338*/ 	.word	0x000000ff
        /*033c*/ 	.word	0x00000110
        /*0340*/ 	.short	0x0100
        /*0342*/ 	.byte	0x04
	.zero		1


	//   ....[34]....
        /*0344*/ 	.word	0x00000d50
        /*0348*/ 	.word	0x000000ff
        /*034c*/ 	.word	0x00000108
        /*0350*/ 	.short	0x0100
        /*0352*/ 	.byte	0x04
	.zero		1


	//   ....[35]....
        /*0354*/ 	.word	0x00000d60
        /*0358*/ 	.word	0x000000ff
        /*035c*/ 	.word	0x00000118
        /*0360*/ 	.short	0x0100
        /*0362*/ 	.byte	0x04
	.zero		1


	//   ....[36]....
        /*0364*/ 	.word	0x00000e60
        /*0368*/ 	.word	0x000000ff
        /*036c*/ 	.word	0x00000120
        /*0370*/ 	.short	0x0100
        /*0372*/ 	.byte	0x06
	.zero		1


	//   ....[37]....
        /*0374*/ 	.word	0x00001cb0
        /*0378*/ 	.word	0x00000000
        /*037c*/ 	.word	0x00000110
        /*0380*/ 	.short	0x010a
        /*0382*/ 	.byte	0xff
	.zero		1


	//   ....[38]....
        /*0384*/ 	.word	0x00001ce0
        /*0388*/ 	.word	0x00000000
        /*038c*/ 	.word	0x00000100
        /*0390*/ 	.short	0x0101
        /*0392*/ 	.byte	0xff
	.zero		1


	//   ....[39]....
        /*0394*/ 	.word	0x00001da0
        /*0398*/ 	.word	0x000000ff
        /*039c*/ 	.word	0x00000028
        /*03a0*/ 	.short	0x010a
        /*03a2*/ 	.byte	0x04
	.zero		1


	//   ....[40]....
        /*03a4*/ 	.word	0x00001e80
        /*03a8*/ 	.word	0x000000ff
        /*03ac*/ 	.word	0x00000028
        /*03b0*/ 	.short	0x010a
        /*03b2*/ 	.byte	0x21
	.zero		1


	//   ....[41]....
        /*03b4*/ 	.word	0x00002030
        /*03b8*/ 	.word	0x000000ff
        /*03bc*/ 	.word	0x00000028
        /*03c0*/ 	.short	0x010a
        /*03c2*/ 	.byte	0x05
	.zero		1


	//   ....[42]....
        /*03c4*/ 	.word	0x00002180
        /*03c8*/ 	.word	0x000000ff
        /*03cc*/ 	.word	0x00000098
        /*03d0*/ 	.short	0x0101
        /*03d2*/ 	.byte	0x06
	.zero		1


	//   ....[43]....
        /*03d4*/ 	.word	0x000021a0
        /*03d8*/ 	.word	0x000000ff
        /*03dc*/ 	.word	0x00000028
        /*03e0*/ 	.short	0x010a
        /*03e2*/ 	.byte	0x04
	.zero		1


	//   ....[44]....
        /*03e4*/ 	.word	0x00002220
        /*03e8*/ 	.word	0x000000ff
        /*03ec*/ 	.word	0x00000028
        /*03f0*/ 	.short	0x010a
        /*03f2*/ 	.byte	0x11
	.zero		1


	//   ....[45]....
        /*03f4*/ 	.word	0x000023b0
        /*03f8*/ 	.word	0x000000ff
        /*03fc*/ 	.word	0x00000028
        /*0400*/ 	.short	0x010a
        /*0402*/ 	.byte	0x05
	.zero		1


	//   ....[46]....
        /*0404*/ 	.word	0x00002550
        /*0408*/ 	.word	0x00000003
        /*040c*/ 	.word	0x000000a0
        /*0410*/ 	.short	0x010a
        /*0412*/ 	.byte	0xff
	.zero		1


	//   ....[47]....
        /*0414*/ 	.word	0x000026a0
        /*0418*/ 	.word	0x00000000
        /*041c*/ 	.word	0x00000000
        /*0420*/ 	.short	0x0101
        /*0422*/ 	.byte	0xff
	.zero		1


	//   ....[48]....
        /*0424*/ 	.word	0x00002c50
        /*0428*/ 	.word	0x000000ff
        /*042c*/ 	.word	0x00000000
        /*0430*/ 	.short	0x010a
        /*0432*/ 	.byte	0x04
	.zero		1


	//   ....[49]....
        /*0434*/ 	.word	0x00002ce0
        /*0438*/ 	.word	0x000000ff
        /*043c*/ 	.word	0x00000000
        /*0440*/ 	.short	0x010a
        /*0442*/ 	.byte	0x05
	.zero		1


	//   ....[50]....
        /*0444*/ 	.word	0x00002d70
        /*0448*/ 	.word	0x000000ff
        /*044c*/ 	.word	0x00000000
        /*0450*/ 	.short	0x010a
        /*0452*/ 	.byte	0x05
	.zero		1


	//   ....[51]....
        /*0454*/ 	.word	0x00002e00
        /*0458*/ 	.word	0x000000ff
        /*045c*/ 	.word	0x00000000
        /*0460*/ 	.short	0x010a
        /*0462*/ 	.byte	0x05
	.zero		1


	//   ....[52]....
        /*0464*/ 	.word	0x00002ea0
        /*0468*/ 	.word	0x00000000
        /*046c*/ 	.word	0x00000000
        /*0470*/ 	.short	0x010a
        /*0472*/ 	.byte	0xff
	.zero		1


	//   ....[53]....
        /*0474*/ 	.word	0x00002fc0
        /*0478*/ 	.word	0x00000002
        /*047c*/ 	.word	0x00000100
        /*0480*/ 	.short	0x010a
        /*0482*/ 	.byte	0xff
	.zero		1


	//   ....[54]....
        /*0484*/ 	.word	0x00003030
        /*0488*/ 	.word	0x00000002
        /*048c*/ 	.word	0x00000000
        /*0490*/ 	.short	0x0101
        /*0492*/ 	.byte	0xff
	.zero		1


	//   ....[55]....
        /*0494*/ 	.word	0x00003050
        /*0498*/ 	.word	0x000000ff
        /*049c*/ 	.word	0x000000b0
        /*04a0*/ 	.short	0x010a
        /*04a2*/ 	.byte	0x04
	.zero		1


	//   ....[56]....
        /*04a4*/ 	.word	0x00003170
        /*04a8*/ 	.word	0x00000002
        /*04ac*/ 	.word	0x000000a0
        /*04b0*/ 	.short	0x010a
        /*04b2*/ 	.byte	0xff
	.zero		1


	//   ....[57]....
        /*04b4*/ 	.word	0x00003270
        /*04b8*/ 	.word	0x00000002
        /*04bc*/ 	.word	0x00000000
        /*04c0*/ 	.short	0x0101
        /*04c2*/ 	.byte	0xff
	.zero		1


	//   ....[58]....
        /*04c4*/ 	.word	0x00003300
        /*04c8*/ 	.word	0x000000ff
        /*04cc*/ 	.word	0x000000b0
        /*04d0*/ 	.short	0x0106
        /*04d2*/ 	.byte	0x04
	.zero		1


	//   ....[59]....
        /*04d4*/ 	.word	0x00003320
        /*04d8*/ 	.word	0x000000ff
        /*04dc*/ 	.word	0x000000b0
        /*04e0*/ 	.short	0x010a
        /*04e2*/ 	.byte	0x04
	.zero		1


	//   ....[60]....
        /*04e4*/ 	.word	0x000033b0
        /*04e8*/ 	.word	0x000000ff
        /*04ec*/ 	.word	0x000000b0
        /*04f0*/ 	.short	0x0106
        /*04f2*/ 	.byte	0x07
	.zero		1


	//   ....[61]....
        /*04f4*/ 	.word	0x000033f0
        /*04f8*/ 	.word	0x00000000
        /*04fc*/ 	.word	0x000000b0
        /*0500*/ 	.short	0x010a
        /*0502*/ 	.byte	0xff
	.zero		1


	//   ....[62]....
        /*0504*/ 	.word	0x00003630
        /*0508*/ 	.word	0x000000ff
        /*050c*/ 	.word	0x00000008
        /*0510*/ 	.short	0x010a
        /*0512*/ 	.byte	0x05
	.zero		1


	//   ....[63]....
        /*0514*/ 	.word	0x00003650
        /*0518*/ 	.word	0x000000ff
        /*051c*/ 	.word	0x00000008
        /*0520*/ 	.short	0x010a
        /*0522*/ 	.byte	0x05
	.zero		1


	//   ....[64]....
        /*0524*/ 	.word	0x000037e0
        /*0528*/ 	.word	0x000000ff
        /*052c*/ 	.word	0x00000008
        /*0530*/ 	.short	0x010a
        /*0532*/ 	.byte	0x05
	.zero		1


	//   ....[65]....
        /*0534*/ 	.word	0x00003800
        /*0538*/ 	.word	0x000000ff
        /*053c*/ 	.word	0x00000008
        /*0540*/ 	.short	0x010a
        /*0542*/ 	.byte	0x05
	.zero		1


	//   ....[66]....
        /*0544*/ 	.word	0x000038c0
        /*0548*/ 	.word	0x000000ff
        /*054c*/ 	.word	0x00000000
        /*0550*/ 	.short	0x0101
        /*0552*/ 	.byte	0x04
	.zero		1


	//   ....[67]....
        /*0554*/ 	.word	0x00003bf0
        /*0558*/ 	.word	0x00000000
        /*055c*/ 	.word	0x000000a0
        /*0560*/ 	.short	0x010a
        /*0562*/ 	.byte	0xff
	.zero		1


	//   ....[68]....
        /*0564*/ 	.word	0x00003cb0
        /*0568*/ 	.word	0x00000000
        /*056c*/ 	.word	0x00000000
        /*0570*/ 	.short	0x0101
        /*0572*/ 	.byte	0xff
	.zero		1


	//   ....[69]....
        /*0574*/ 	.word	0x00003d70
        /*0578*/ 	.word	0x000000ff
        /*057c*/ 	.word	0x00000000
        /*0580*/ 	.short	0x010a
        /*0582*/ 	.byte	0x04
	.zero		1


	//   ....[70]....
        /*0584*/ 	.word	0x00003d80
        /*0588*/ 	.word	0x000000ff
        /*058c*/ 	.word	0x000000e0
        /*0590*/ 	.short	0x010a
        /*0592*/ 	.byte	0x1f
	.zero		1


	//   ....[71]....
        /*0594*/ 	.word	0x00003e30
        /*0598*/ 	.word	0x000000ff
        /*059c*/ 	.word	0x00000000
        /*05a0*/ 	.short	0x010a
        /*05a2*/ 	.byte	0x05
	.zero		1


	//   ....[72]....
        /*05a4*/ 	.word	0x00003f60
        /*05a8*/ 	.word	0x000000ff
        /*05ac*/ 	.word	0x00000000
        /*05b0*/ 	.short	0x010a
        /*05b2*/ 	.byte	0x04
	.zero		1


	//   ....[73]....
        /*05b4*/ 	.word	0x00004260
        /*05b8*/ 	.word	0x000000ff
        /*05bc*/ 	.word	0x00000000
        /*05c0*/ 	.short	0x010a
        /*05c2*/ 	.byte	0x04
	.zero		1


	//   ....[74]....
        /*05c4*/ 	.word	0x000042f0
        /*05c8*/ 	.word	0x000000ff
        /*05cc*/ 	.word	0x00000000
        /*05d0*/ 	.short	0x010a
        /*05d2*/ 	.byte	0x05
	.zero		1


	//   ....[75]....
        /*05d4*/ 	.word	0x00004380
        /*05d8*/ 	.word	0x000000ff
        /*05dc*/ 	.word	0x00000000
        /*05e0*/ 	.short	0x010a
        /*05e2*/ 	.byte	0x05
	.zero		1


	//   ....[76]....
        /*05e4*/ 	.word	0x00004420
        /*05e8*/ 	.word	0x00000000
        /*05ec*/ 	.word	0x00000000
        /*05f0*/ 	.short	0x010a
        /*05f2*/ 	.byte	0xff
	.zero		1


	//   ....[77]....
        /*05f4*/ 	.word	0x00004460
        /*05f8*/ 	.word	0x00000000
        /*05fc*/ 	.word	0x00000000
        /*0600*/ 	.short	0x010a
        /*0602*/ 	.byte	0xff
	.zero		1


	//   ....[78]....
        /*0604*/ 	.word	0x000044d0
        /*0608*/ 	.word	0x000000ff
        /*060c*/ 	.word	0x00000000
        /*0610*/ 	.short	0x0101
        /*0612*/ 	.byte	0x04
	.zero		1


	//   ....[79]....
        /*0614*/ 	.word	0x00004510
        /*0618*/ 	.word	0x000000ff
        /*061c*/ 	.word	0x00000120
        /*0620*/ 	.short	0x010a
        /*0622*/ 	.byte	0x1a
	.zero		1


	//   ....[80]....
        /*0624*/ 	.word	0x00004560
        /*0628*/ 	.word	0x000000ff
        /*062c*/ 	.word	0x00000000
        /*0630*/ 	.short	0x0101
        /*0632*/ 	.byte	0x04
	.zero		1


	//   ....[81]....
        /*0634*/ 	.word	0x00004a00
        /*0638*/ 	.word	0x0000000c
        /*063c*/ 	.word	0x000000a0
        /*0640*/ 	.short	0x010a
        /*0642*/ 	.byte	0xff
	.zero		1


	//   ....[82]....
        /*0644*/ 	.word	0x00004b70
        /*0648*/ 	.word	0x00000000
        /*064c*/ 	.word	0x00000000
        /*0650*/ 	.short	0x0101
        /*0652*/ 	.byte	0xff
	.zero		1


	//   ....[83]....
        /*0654*/ 	.word	0x00005000
        /*0658*/ 	.word	0x000000ff
        /*065c*/ 	.word	0x00000098
        /*0660*/ 	.short	0x010a
        /*0662*/ 	.byte	0x15
	.zero		1


	//   ....[84]....
        /*0664*/ 	.word	0x00005180
        /*0668*/ 	.word	0x000000ff
        /*066c*/ 	.word	0x00000070
        /*0670*/ 	.short	0x010a
        /*0672*/ 	.byte	0x15
	.zero		1


	//   ....[85]....
        /*0674*/ 	.word	0x00005380
        /*0678*/ 	.word	0x000000ff
        /*067c*/ 	.word	0x00000050
        /*0680*/ 	.short	0x010b
        /*0682*/ 	.byte	0x15
	.zero		1


	//   ....[86]....
        /*0684*/ 	.word	0x00005390
        /*0688*/ 	.word	0x000000ff
        /*068c*/ 	.word	0x00000000
        /*0690*/ 	.short	0x0101
        /*0692*/ 	.byte	0x06
	.zero		1


	//   ....[87]....
        /*0694*/ 	.word	0x000053a0
        /*0698*/ 	.word	0x000000ff
        /*069c*/ 	.word	0x00000078
        /*06a0*/ 	.short	0x010a
        /*06a2*/ 	.byte	0x15
	.zero		1


	//   ....[88]....
        /*06a4*/ 	.word	0x00005550
        /*06a8*/ 	.word	0x000000ff
        /*06ac*/ 	.word	0x00000058
        /*06b0*/ 	.short	0x010b
        /*06b2*/ 	.byte	0x15
	.zero		1


	//   ....[89]....
        /*06b4*/ 	.word	0x00005560
        /*06b8*/ 	.word	0x000000ff
        /*06bc*/ 	.word	0x00000000
        /*06c0*/ 	.short	0x0101
        /*06c2*/ 	.byte	0x06
	.zero		1


	//   ....[90]....
        /*06c4*/ 	.word	0x00005570
        /*06c8*/ 	.word	0x000000ff
        /*06cc*/ 	.word	0x00000080
        /*06d0*/ 	.short	0x010a
        /*06d2*/ 	.byte	0x15
	.zero		1


	//   ....[91]....
        /*06d4*/ 	.word	0x00005720
        /*06d8*/ 	.word	0x000000ff
        /*06dc*/ 	.word	0x00000060
        /*06e0*/ 	.short	0x010b
        /*06e2*/ 	.byte	0x15
	.zero		1


	//   ....[92]....
        /*06e4*/ 	.word	0x00005730
        /*06e8*/ 	.word	0x000000ff
        /*06ec*/ 	.word	0x00000000
        /*06f0*/ 	.short	0x0101
        /*06f2*/ 	.byte	0x06
	.zero		1


	//   ....[93]....
        /*06f4*/ 	.word	0x00005740
        /*06f8*/ 	.word	0x000000ff
        /*06fc*/ 	.word	0x00000088
        /*0700*/ 	.short	0x010a
        /*0702*/ 	.byte	0x15
	.zero		1


	//   ....[94]....
        /*0704*/ 	.word	0x00005980
        /*0708*/ 	.word	0x000000ff
        /*070c*/ 	.word	0x00000068
        /*0710*/ 	.short	0x010b
        /*0712*/ 	.byte	0x15
	.zero		1


	//   ....[95]....
        /*0714*/ 	.word	0x00005990
        /*0718*/ 	.word	0x000000ff
        /*071c*/ 	.word	0x00000000
        /*0720*/ 	.short	0x0101
        /*0722*/ 	.byte	0x25
	.zero		1


	//   ....[96]....
        /*0724*/ 	.word	0x000059d0
        /*0728*/ 	.word	0x000000ff
        /*072c*/ 	.word	0x00000070
        /*0730*/ 	.short	0x010a
        /*0732*/ 	.byte	0x15
	.zero		1


	//   ....[97]....
        /*0734*/ 	.word	0x000059f0
        /*0738*/ 	.word	0x000000ff
        /*073c*/ 	.word	0x00000078
        /*0740*/ 	.short	0x010a
        /*0742*/ 	.byte	0x15
	.zero		1


	//   ....[98]....
        /*0744*/ 	.word	0x00005a10
        /*0748*/ 	.word	0x000000ff
        /*074c*/ 	.word	0x00000080
        /*0750*/ 	.short	0x010a
        /*0752*/ 	.byte	0x15
	.zero		1


	//   ....[99]....
        /*0754*/ 	.word	0x00005a50
        /*0758*/ 	.word	0x00000000
        /*075c*/ 	.word	0x00000088
        /*0760*/ 	.short	0x010a
        /*0762*/ 	.byte	0xff
	.zero		1


	//   ....[100]....
        /*0764*/ 	.word	0x00005d70
        /*0768*/ 	.word	0x00000003
        /*076c*/ 	.word	0x000000a0
        /*0770*/ 	.short	0x010a
        /*0772*/ 	.byte	0xff
	.zero		1


	//   ....[101]....
        /*0774*/ 	.word	0x00005ef0
        /*0778*/ 	.word	0x00000000
        /*077c*/ 	.word	0x00000000
        /*0780*/ 	.short	0x0101
        /*0782*/ 	.byte	0xff
	.zero		1


	//   ....[102]....
        /*0784*/ 	.word	0x000069d0
        /*0788*/ 	.word	0x000000ff
        /*078c*/ 	.word	0x00000050
        /*0790*/ 	.short	0x010a
        /*0792*/ 	.byte	0x2b
	.zero		1


	//   ....[103]....
        /*0794*/ 	.word	0x00006a00
        /*0798*/ 	.word	0x00000036
        /*079c*/ 	.word	0x000000c0
        /*07a0*/ 	.short	0x010a
        /*07a2*/ 	.byte	0xff
	.zero		1


	//   ....[104]....
        /*07a4*/ 	.word	0x00006b10
        /*07a8*/ 	.word	0x000000ff
        /*07ac*/ 	.word	0x00000050
        /*07b0*/ 	.short	0x010a
        /*07b2*/ 	.byte	0x2b
	.zero		1


	//   ....[105]....
        /*07b4*/ 	.word	0x00006be0
        /*07b8*/ 	.word	0x00000036
        /*07bc*/ 	.word	0x000000c0
        /*07c0*/ 	.short	0x010a
        /*07c2*/ 	.byte	0xff
	.zero		1


	//   ....[106]....
        /*07c4*/ 	.word	0x000073a0
        /*07c8*/ 	.word	0x00000000
        /*07cc*/ 	.word	0x00000000
        /*07d0*/ 	.short	0x0101
        /*07d2*/ 	.byte	0xff
	.zero		1


	//   ....[107]....
        /*07d4*/ 	.word	0x000073b0
        /*07d8*/ 	.word	0x00000002
        /*07dc*/ 	.word	0x00000050
        /*07e0*/ 	.short	0x010a
        /*07e2*/ 	.byte	0xff
	.zero		1


	//   ....[108]....
        /*07e4*/ 	.word	0x00007470
        /*07e8*/ 	.word	0x00000002
        /*07ec*/ 	.word	0x00000050
        /*07f0*/ 	.short	0x010a
        /*07f2*/ 	.byte	0xff
	.zero		1


	//   ....[109]....
        /*07f4*/ 	.word	0x00007c70
        /*07f8*/ 	.word	0x00000000
        /*07fc*/ 	.word	0x00000000
        /*0800*/ 	.short	0x0101
        /*0802*/ 	.byte	0xff
	.zero		1


	//   ....[110]....
        /*0804*/ 	.word	0x00007c90
        /*0808*/ 	.word	0x00000002
        /*080c*/ 	.word	0x00000050
        /*0810*/ 	.short	0x010a
        /*0812*/ 	.byte	0xff
	.zero		1


	//   ....[111]....
        /*0814*/ 	.word	0x00007d40
        /*0818*/ 	.word	0x00000002
        /*081c*/ 	.word	0x00000050
        /*0820*/ 	.short	0x010a
        /*0822*/ 	.byte	0xff
	.zero		1


	//   ....[112]....
        /*0824*/ 	.word	0x00008540
        /*0828*/ 	.word	0x00000000
        /*082c*/ 	.word	0x00000000
        /*0830*/ 	.short	0x0101
        /*0832*/ 	.byte	0xff
	.zero		1


	//   ....[113]....
        /*0834*/ 	.word	0x00008560
        /*0838*/ 	.word	0x00000003
        /*083c*/ 	.word	0x00000050
        /*0840*/ 	.short	0x010a
        /*0842*/ 	.byte	0xff
	.zero		1


	//   ....[114]....
        /*0844*/ 	.word	0x00008610
        /*0848*/ 	.word	0x00000003
        /*084c*/ 	.word	0x00000050
        /*0850*/ 	.short	0x010a
        /*0852*/ 	.byte	0xff
	.zero		1


	//   ....[115]....
        /*0854*/ 	.word	0x000088c0
        /*0858*/ 	.word	0x00000036
        /*085c*/ 	.word	0x00000000
        /*0860*/ 	.short	0x0101
        /*0862*/ 	.byte	0xff
	.zero		1


	//   ....[116]....
        /*0864*/ 	.word	0x00008e60
        /*0868*/ 	.word	0x00000000
        /*086c*/ 	.word	0x00000000
        /*0870*/ 	.short	0x0101
        /*0872*/ 	.byte	0xff
	.zero		1


	//   ....[117]....
        /*0874*/ 	.word	0x00009100
        /*0878*/ 	.word	0x000000ff
        /*087c*/ 	.word	0x00000000
        /*0880*/ 	.short	0x0101
        /*0882*/ 	.byte	0x06
	.zero		1


	//   ....[118]....
        /*0884*/ 	.word	0x00009120
        /*0888*/ 	.word	0x00000000
        /*088c*/ 	.word	0x00000110
        /*0890*/ 	.short	0x010a
        /*0892*/ 	.byte	0xff
	.zero		1


	//   ....[119]....
        /*0894*/ 	.word	0x00009180
        /*0898*/ 	.word	0x00000000
        /*089c*/ 	.word	0x00000028
        /*08a0*/ 	.short	0x010a
        /*08a2*/ 	.byte	0xff
	.zero		1


	//   ....[120]....
        /*08a4*/ 	.word	0x000091e0
        /*08a8*/ 	.word	0x00000000
        /*08ac*/ 	.word	0x00000028
        /*08b0*/ 	.short	0x010a
        /*08b2*/ 	.byte	0xff
	.zero		1


	//   ....[121]....
        /*08b4*/ 	.word	0x00009230
        /*08b8*/ 	.word	0x00000003
        /*08bc*/ 	.word	0x000000a0
        /*08c0*/ 	.short	0x010a
        /*08c2*/ 	.byte	0xff
	.zero		1


	//   ....[122]....
        /*08c4*/ 	.word	0x00009290
        /*08c8*/ 	.word	0x00000000
        /*08cc*/ 	.word	0x00000000
        /*08d0*/ 	.short	0x010a
        /*08d2*/ 	.byte	0xff
	.zero		1


	//   ....[123]....
        /*08d4*/ 	.word	0x000092f0
        /*08d8*/ 	.word	0x00000000
        /*08dc*/ 	.word	0x00000000
        /*08e0*/ 	.short	0x010a
        /*08e2*/ 	.byte	0xff
	.zero		1


	//   ....[124]....
        /*08e4*/ 	.word	0x00009350
        /*08e8*/ 	.word	0x00000000
        /*08ec*/ 	.word	0x00000000
        /*08f0*/ 	.short	0x010a
        /*08f2*/ 	.byte	0xff
	.zero		1


	//   ....[125]....
        /*08f4*/ 	.word	0x000093b0
        /*08f8*/ 	.word	0x00000000
        /*08fc*/ 	.word	0x00000000
        /*0900*/ 	.short	0x010a
        /*0902*/ 	.byte	0xff
	.zero		1


	//   ....[126]....
        /*0904*/ 	.word	0x00009400
        /*0908*/ 	.word	0x00000002
        /*090c*/ 	.word	0x00000100
        /*0910*/ 	.short	0x010a
        /*0912*/ 	.byte	0xff
	.zero		1


	//   ....[127]....
        /*0914*/ 	.word	0x00009460
        /*0918*/ 	.word	0x00000002
        /*091c*/ 	.word	0x000000b0
        /*0920*/ 	.short	0x010a
        /*0922*/ 	.byte	0xff
	.zero		1


	//   ....[128]....
        /*0924*/ 	.word	0x000094b0
        /*0928*/ 	.word	0x00000002
        /*092c*/ 	.word	0x000000a0
        /*0930*/ 	.short	0x010a
        /*0932*/ 	.byte	0xff
	.zero		1


	//   ....[129]....
        /*0934*/ 	.word	0x00009510
        /*0938*/ 	.word	0x00000000
        /*093c*/ 	.word	0x000000b0
        /*0940*/ 	.short	0x010a
        /*0942*/ 	.byte	0xff
	.zero		1


	//   ....[130]....
        /*0944*/ 	.word	0x00009570
        /*0948*/ 	.word	0x00000005
        /*094c*/ 	.word	0x00000008
        /*0950*/ 	.short	0x010a
        /*0952*/ 	.byte	0xff
	.zero		1


	//   ....[131]....
        /*0954*/ 	.word	0x00009650
        /*0958*/ 	.word	0x00000000
        /*095c*/ 	.word	0x00000008
        /*0960*/ 	.short	0x010a
        /*0962*/ 	.byte	0xff
	.zero		1


	//   ....[132]....
        /*0964*/ 	.word	0x000096a0
        /*0968*/ 	.word	0x00000000
        /*096c*/ 	.word	0x000000a0
        /*0970*/ 	.short	0x010a
        /*0972*/ 	.byte	0xff
	.zero		1


	//   ....[133]....
        /*0974*/ 	.word	0x00009700
        /*0978*/ 	.word	0x00000000
        /*097c*/ 	.word	0x000000e0
        /*0980*/ 	.short	0x010a
        /*0982*/ 	.byte	0xff
	.zero		1


	//   ....[134]....
        /*0984*/ 	.word	0x00009760
        /*0988*/ 	.word	0x00000000
        /*098c*/ 	.word	0x00000000
        /*0990*/ 	.short	0x010a
        /*0992*/ 	.byte	0xff
	.zero		1


	//   ....[135]....
        /*0994*/ 	.word	0x000097c0
        /*0998*/ 	.word	0x00000000
        /*099c*/ 	.word	0x00000000
        /*09a0*/ 	.short	0x010a
        /*09a2*/ 	.byte	0xff
	.zero		1


	//   ....[136]....
        /*09a4*/ 	.word	0x00009820
        /*09a8*/ 	.word	0x00000000
        /*09ac*/ 	.word	0x00000000
        /*09b0*/ 	.short	0x010a
        /*09b2*/ 	.byte	0xff
	.zero		1


	//   ....[137]....
        /*09b4*/ 	.word	0x00009880
        /*09b8*/ 	.word	0x00000000
        /*09bc*/ 	.word	0x00000000
        /*09c0*/ 	.short	0x010a
        /*09c2*/ 	.byte	0xff
	.zero		1


	//   ....[138]....
        /*09c4*/ 	.word	0x000098e0
        /*09c8*/ 	.word	0x00000000
        /*09cc*/ 	.word	0x00000120
        /*09d0*/ 	.short	0x010a
        /*09d2*/ 	.byte	0xff
	.zero		1


	//   ....[139]....
        /*09d4*/ 	.word	0x00009930
        /*09d8*/ 	.word	0x0000000c
        /*09dc*/ 	.word	0x000000a0
        /*09e0*/ 	.short	0x010a
        /*09e2*/ 	.byte	0xff
	.zero		1


	//   ....[140]....
        /*09e4*/ 	.word	0x00009990
        /*09e8*/ 	.word	0x00000000
        /*09ec*/ 	.word	0x00000098
        /*09f0*/ 	.short	0x010a
        /*09f2*/ 	.byte	0xff
	.zero		1


	//   ....[141]....
        /*09f4*/ 	.word	0x000099f0
        /*09f8*/ 	.word	0x00000000
        /*09fc*/ 	.word	0x00000070
        /*0a00*/ 	.short	0x010a
        /*0a02*/ 	.byte	0xff
	.zero		1


	//   ....[142]....
        /*0a04*/ 	.word	0x00009a50
        /*0a08*/ 	.word	0x00000000
        /*0a0c*/ 	.word	0x00000078
        /*0a10*/ 	.short	0x010a
        /*0a12*/ 	.byte	0xff
	.zero		1


	//   ....[143]....
        /*0a14*/ 	.word	0x00009ab0
        /*0a18*/ 	.word	0x00000000
        /*0a1c*/ 	.word	0x00000080
        /*0a20*/ 	.short	0x010a
        /*0a22*/ 	.byte	0xff
	.zero		1


	//   ....[144]....
        /*0a24*/ 	.word	0x00009b10
        /*0a28*/ 	.word	0x00000000
        /*0a2c*/ 	.word	0x00000088
        /*0a30*/ 	.short	0x010a
        /*0a32*/ 	.byte	0xff
	.zero		1


	//   ....[145]....
        /*0a34*/ 	.word	0x00009b70
        /*0a38*/ 	.word	0x00000000
        /*0a3c*/ 	.word	0x00000070
        /*0a40*/ 	.short	0x010a
        /*0a42*/ 	.byte	0xff
	.zero		1


	//   ....[146]....
        /*0a44*/ 	.word	0x00009bd0
        /*0a48*/ 	.word	0x00000000
        /*0a4c*/ 	.word	0x00000078
        /*0a50*/ 	.short	0x010a
        /*0a52*/ 	.byte	0xff
	.zero		1


	//   ....[147]....
        /*0a54*/ 	.word	0x00009c30
        /*0a58*/ 	.word	0x00000000
        /*0a5c*/ 	.word	0x00000080
        /*0a60*/ 	.short	0x010a
        /*0a62*/ 	.byte	0xff
	.zero		1


	//   ....[148]....
        /*0a64*/ 	.word	0x00009c80
        /*0a68*/ 	.word	0x00000003
        /*0a6c*/ 	.word	0x000000a0
        /*0a70*/ 	.short	0x010a
        /*0a72*/ 	.byte	0xff
	.zero		1


	//   ....[149]....
        /*0a74*/ 	.word	0x00009ce0
        /*0a78*/ 	.word	0x00000002
        /*0a7c*/ 	.word	0x00000050
        /*0a80*/ 	.short	0x010a
        /*0a82*/ 	.byte	0xff
	.zero		1


	//   ....[150]....
        /*0a84*/ 	.word	0x00009d30
        /*0a88*/ 	.word	0x00000036
        /*0a8c*/ 	.word	0x000000c0
        /*0a90*/ 	.short	0x010a
        /*0a92*/ 	.byte	0xff
	.zero		1


	//   ....[151]....
        /*0a94*/ 	.word	0x00009d80
        /*0a98*/ 	.word	0x00000002
        /*0a9c*/ 	.word	0x00000050
        /*0aa0*/ 	.short	0x010a
        /*0aa2*/ 	.byte	0xff
	.zero		1


	//   ....[152]....
        /*0aa4*/ 	.word	0x00009dd0
        /*0aa8*/ 	.word	0x00000002
        /*0aac*/ 	.word	0x00000050
        /*0ab0*/ 	.short	0x010a
        /*0ab2*/ 	.byte	0xff
	.zero		1


	//   ....[153]....
        /*0ab4*/ 	.word	0x00009e20
        /*0ab8*/ 	.word	0x00000003
        /*0abc*/ 	.word	0x00000050
        /*0ac0*/ 	.short	0x010a
        /*0ac2*/ 	.byte	0xff
	.zero		1


	//----- nvinfo : EIATTR_NUM_MBARRIERS
	.align		4
.L_47:
        /*0ac4*/ 	.byte	0x03, 0x38
        /*0ac6*/ 	.short	0x0025


	//----- nvinfo : EIATTR_EXIT_INSTR_OFFSETS
	.align		4
        /*0ac8*/ 	.byte	0x04, 0x1c
        /*0aca*/ 	.short	(.L_49 - .L_48)


	//   ....[0]....
.L_48:
        /*0acc*/ 	.word	0x00002ed0


	//   ....[1]....
        /*0ad0*/ 	.word	0x000033c0


	//   ....[2]....
        /*0ad4*/ 	.word	0x00003420


	//   ....[3]....
        /*0ad8*/ 	.word	0x00004790


	//   ....[4]....
        /*0adc*/ 	.word	0x00005a80


	//   ....[5]....
        /*0ae0*/ 	.word	0x00005ac0


	//   ....[6]....
        /*0ae4*/ 	.word	0x00009000


	//   ....[7]....
        /*0ae8*/ 	.word	0x00009070


	//   ....[8]....
        /*0aec*/ 	.word	0x000090a0


	//   ....[9]....
        /*0af0*/ 	.word	0x00009110


	//----- nvinfo : EIATTR_MAX_THREADS
	.align		4
.L_49:
        /*0af4*/ 	.byte	0x04, 0x05
        /*0af6*/ 	.short	(.L_51 - .L_50)
.L_50:
        /*0af8*/ 	.word	0x00000100
        /*0afc*/ 	.word	0x00000001
        /*0b00*/ 	.word	0x00000001


	//----- nvinfo : EIATTR_CRS_STACK_SIZE
	.align		4
.L_51:
        /*0b04*/ 	.byte	0x04, 0x1e
        /*0b06*/ 	.short	(.L_53 - .L_52)
.L_52:
        /*0b08*/ 	.word	0x00000000


	//----- nvinfo : EIATTR_CBANK_PARAM_SIZE
	.align		4
.L_53:
        /*0b0c*/ 	.byte	0x03, 0x19
        /*0b0e*/ 	.short	0x0800


	//----- nvinfo : EIATTR_PARAM_CBANK
	.align		4
        /*0b10*/ 	.byte	0x04, 0x0a
        /*0b12*/ 	.short	(.L_55 - .L_54)
	.align		4
.L_54:
        /*0b14*/ 	.word	index@(.nv.constant0._ZN7cutlass13device_kernelINS_4gemm6kernel13GemmUniversalIN4cute5tupleIJiiiiEEENS1_10collective13CollectiveMmaINS1_35MainloopSm100TmaUmmaWarpSpecializedILi5ELi2ELi4ENS5_IJNS4_1CILi4EEESB_NSA_ILi1EEEEEEEENS5_IJNSA_ILi128EEESF_NSA_ILi64EEEEEENS_6half_tENS5_IJlSC_lEEESI_NS5_IJSC_llEEENS4_8TiledMMAINS4_8MMA_AtomIJNS4_26SM100_MMA_F16BF16_2x1SM_SSISI_SI_fLi128ELi128ELNS4_4UMMA5MajorE0ELSP_1ELNSO_7ScaleInE0ELSQ_0EEEEEENS4_6LayoutINS5_IJSC_SC_SC_EEENS5_IJNSA_ILi0EEESV_SV_EEEEENS5_IJNS4_10UnderscoreESY_SY_EEEEENS4_28SM100_TMA_2SM_LOAD_MULTICASTENS4_14ComposedLayoutINS4_7SwizzleILi3ELi4ELi3EEENS4_18smem_ptr_flag_bitsILi16EEENST_INS5_IJNSA_ILi8EEESG_EEENS5_IJSG_SC_EEEEEEEvNS4_8identityES11_NS12_IS14_S16_NST_INS5_IJSG_S17_EEENS5_IJSC_SG_EEEEEEEvS1C_EENS_8epilogue10collective18CollectiveEpilogueINS1I_23Sm100TmaWarpSpecializedILi4ELi2ELi16ELb1ELb0EEEJNS5_IJSG_SF_SG_EEENS5_IJNST_ISG_SC_EENST_INS5_IJNSA_ILi16EEENSA_ILi2EEEEEES1E_EEEEESI_SJ_SI_SJ_NS1I_6fusion15FusionCallbacksIS1M_NS1U_17LinearCombinationISI_fSI_fLNS_15FloatRoundStyleE2EEES1N_S1T_JEEENS4_5SM1004TMEM4LOAD26SM100_TMEM_LOAD_32dp32b16xENS4_13SM90_TMA_LOADENS12_INS13_ILi1ELi4ELi3EEES16_NST_INS5_IJS17_S1P_EEENS5_IJS1P_SC_EEEEEEENS4_39AutoVectorizingCopyWithAssumedAlignmentILi128EEENS4_14SM90_TMA_STOREES29_S2B_S2B_EEEvvEEEEvNT_6ParamsE)
        /*0b18*/ 	.short	0x0380
        /*0b1a*/ 	.short	0x0800


	//----- nvinfo : EIATTR_SW_WAR
	.align		4
.L_55:
        /*0b1c*/ 	.byte	0x04, 0x36
        /*0b1e*/ 	.short	(.L_57 - .L_56)
.L_56:
        /*0b20*/ 	.word	0x00000008
.L_57:


//--------------------- .nv.callgraph             --------------------------
	.section	.nv.callgraph,"",@"SHT_CUDA_CALLGRAPH"
	.align	4
	.sectionentsize	8
	.align		4
        /*0000*/ 	.word	0x00000000
	.align		4
        /*0004*/ 	.word	0xffffffff
	.align		4
        /*0008*/ 	.word	index@(_ZN7cutlass13device_kernelINS_4gemm6kernel13GemmUniversalIN4cute5tupleIJiiiiEEENS1_10collective13CollectiveMmaINS1_35MainloopSm100TmaUmmaWarpSpecializedILi5ELi2ELi4ENS5_IJNS4_1CILi4EEESB_NSA_ILi1EEEEEEEENS5_IJNSA_ILi128EEESF_NSA_ILi64EEEEEENS_6half_tENS5_IJlSC_lEEESI_NS5_IJSC_llEEENS4_8TiledMMAINS4_8MMA_AtomIJNS4_26SM100_MMA_F16BF16_2x1SM_SSISI_SI_fLi128ELi128ELNS4_4UMMA5MajorE0ELSP_1ELNSO_7ScaleInE0ELSQ_0EEEEEENS4_6LayoutINS5_IJSC_SC_SC_EEENS5_IJNSA_ILi0EEESV_SV_EEEEENS5_IJNS4_10UnderscoreESY_SY_EEEEENS4_28SM100_TMA_2SM_LOAD_MULTICASTENS4_14ComposedLayoutINS4_7SwizzleILi3ELi4ELi3EEENS4_18smem_ptr_flag_bitsILi16EEENST_INS5_IJNSA_ILi8EEESG_EEENS5_IJSG_SC_EEEEEEEvNS4_8identityES11_NS12_IS14_S16_NST_INS5_IJSG_S17_EEENS5_IJSC_SG_EEEEEEEvS1C_EENS_8epilogue10collective18CollectiveEpilogueINS1I_23Sm100TmaWarpSpecializedILi4ELi2ELi16ELb1ELb0EEEJNS5_IJSG_SF_SG_EEENS5_IJNST_ISG_SC_EENST_INS5_IJNSA_ILi16EEENSA_ILi2EEEEEES1E_EEEEESI_SJ_SI_SJ_NS1I_6fusion15FusionCallbacksIS1M_NS1U_17LinearCombinationISI_fSI_fLNS_15FloatRoundStyleE2EEES1N_S1T_JEEENS4_5SM1004TMEM4LOAD26SM100_TMEM_LOAD_32dp32b16xENS4_13SM90_TMA_LOADENS12_INS13_ILi1ELi4ELi3EEES16_NST_INS5_IJS17_S1P_EEENS5_IJS1P_SC_EEEEEEENS4_39AutoVectorizingCopyWithAssumedAlignmentILi128EEENS4_14SM90_TMA_STOREES29_S2B_S2B_EEEvvEEEEvNT_6ParamsE)
	.align		4
        /*000c*/ 	.word	index@(__assertfail)
	.align		4
        /*0010*/ 	.word	0x00000000
	.align		4
        /*0014*/ 	.word	0xfffffffe
	.align		4
        /*0018*/ 	.word	0x00000000
	.align		4
        /*001c*/ 	.word	0xfffffffd
	.align		4
        /*0020*/ 	.word	0x00000000
	.align		4
        /*0024*/ 	.word	0xfffffffc


//--------------------- .nv.constant4             --------------------------
	.section	.nv.constant4,"a",@progbits
	.align	8
	.align		8
.nv.constant4:
        /*0000*/ 	.dword	__assertfail
	.align		8
        /*0008*/ 	.dword	__unnamed_1
	.align		8
        /*0010*/ 	.dword	__unnamed_2
	.align		8
        /*0018*/ 	.dword	_ZN40_INTERNAL_268e0aac_4_k_cu_29b69f1b_336294cuda3std3__45__cpo5beginE
	.align		8
        /*0020*/ 	.dword	_ZN40_INTERNAL_268e0aac_4_k_cu_29b69f1b_336294cuda3std3__45__cpo3endE
	.align		8
        /*0028*/ 	.dword	_ZN40_INTERNAL_268e0aac_4_k_cu_29b69f1b_336294cuda3std3__45__cpo6cbeginE
	.align		8
        /*0030*/ 	.dword	_ZN40_INTERNAL_268e0aac_4_k_cu_29b69f1b_336294cuda3std3__45__cpo4cendE
	.align		8
        /*0038*/ 	.dword	_ZN40_INTERNAL_268e0aac_4_k_cu_29b69f1b_336294cuda3std3__442_GLOBAL__N__268e0aac_4_k_cu_29b69f1b_336296ignoreE
	.align		8
        /*0040*/ 	.dword	_ZN40_INTERNAL_268e0aac_4_k_cu_29b69f1b_336294cuda3std3__419piecewise_constructE
	.align		8
        /*0048*/ 	.dword	_ZN40_INTERNAL_268e0aac_4_k_cu_29b69f1b_336294cuda3std3__48in_placeE
	.align		8
        /*0050*/ 	.dword	_ZN40_INTERNAL_268e0aac_4_k_cu_29b69f1b_336294cuda3std6ranges3__45__cpo4swapE
	.align		8
        /*0058*/ 	.dword	_ZN40_INTERNAL_268e0aac_4_k_cu_29b69f1b_336294cuda3std6ranges3__45__cpo9iter_moveE
	.align		8
        /*0060*/ 	.dword	_ZN40_INTERNAL_268e0aac_4_k_cu_29b69f1b_336294cute7productE
	.align		8
        /*0068*/ 	.dword	_ZN40_INTERNAL_268e0aac_4_k_cu_29b69f1b_336294cute1_E
	.align		8
        /*0070*/ 	.dword	$str$25
	.align		8
        /*0078*/ 	.dword	$str$26
	.align		8
        /*0080*/ 	.dword	$str$27
	.align		8
        /*0088*/ 	.dword	$str$28


//--------------------- .text._ZN7cutlass13device_kernelINS_4gemm6kernel13GemmUniversalIN4cute5tupleIJiiiiEEENS1_10collective13CollectiveMmaINS1_35MainloopSm100TmaUmmaWarpSpecializedILi5ELi2ELi4ENS5_IJNS4_1CILi4EEESB_NSA_ILi1EEEEEEEENS5_IJNSA_ILi128EEESF_NSA_ILi64EEEEEENS_6half_tENS5_IJlSC_lEEESI_NS5_IJSC_llEEENS4_8TiledMMAINS4_8MMA_AtomIJNS4_26SM100_MMA_F16BF16_2x1SM_SSISI_SI_fLi128ELi128ELNS4_4UMMA5MajorE0ELSP_1ELNSO_7ScaleInE0ELSQ_0EEEEEENS4_6LayoutINS5_IJSC_SC_SC_EEENS5_IJNSA_ILi0EEESV_SV_EEEEENS5_IJNS4_10UnderscoreESY_SY_EEEEENS4_28SM100_TMA_2SM_LOAD_MULTICASTENS4_14ComposedLayoutINS4_7SwizzleILi3ELi4ELi3EEENS4_18smem_ptr_flag_bitsILi16EEENST_INS5_IJNSA_ILi8EEESG_EEENS5_IJSG_SC_EEEEEEEvNS4_8identityES11_NS12_IS14_S16_NST_INS5_IJSG_S17_EEENS5_IJSC_SG_EEEEEEEvS1C_EENS_8epilogue10collective18CollectiveEpilogueINS1I_23Sm100TmaWarpSpecializedILi4ELi2ELi16ELb1ELb0EEEJNS5_IJSG_SF_SG_EEENS5_IJNST_ISG_SC_EENST_INS5_IJNSA_ILi16EEENSA_ILi2EEEEEES1E_EEEEESI_SJ_SI_SJ_NS1I_6fusion15FusionCallbacksIS1M_NS1U_17LinearCombinationISI_fSI_fLNS_15FloatRoundStyleE2EEES1N_S1T_JEEENS4_5SM1004TMEM4LOAD26SM100_TMEM_LOAD_32dp32b16xENS4_13SM90_TMA_LOADENS12_INS13_ILi1ELi4ELi3EEES16_NST_INS5_IJS17_S1P_EEENS5_IJS1P_SC_EEEEEEENS4_39AutoVectorizingCopyWithAssumedAlignmentILi128EEENS4_14SM90_TMA_STOREES29_S2B_S2B_EEEvvEEEEvNT_6ParamsE --------------------------
	.section	.text._ZN7cutlass13device_kernelINS_4gemm6kernel13GemmUniversalIN4cute5tupleIJiiiiEEENS1_10collective13CollectiveMmaINS1_35MainloopSm100TmaUmmaWarpSpecializedILi5ELi2ELi4ENS5_IJNS4_1CILi4EEESB_NSA_ILi1EEEEEEEENS5_IJNSA_ILi128EEESF_NSA_ILi64EEEEEENS_6half_tENS5_IJlSC_lEEESI_NS5_IJSC_llEEENS4_8TiledMMAINS4_8MMA_AtomIJNS4_26SM100_MMA_F16BF16_2x1SM_SSISI_SI_fLi128ELi128ELNS4_4UMMA5MajorE0ELSP_1ELNSO_7ScaleInE0ELSQ_0EEEEEENS4_6LayoutINS5_IJSC_SC_SC_EEENS5_IJNSA_ILi0EEESV_SV_EEEEENS5_IJNS4_10UnderscoreESY_SY_EEEEENS4_28SM100_TMA_2SM_LOAD_MULTICASTENS4_14ComposedLayoutINS4_7SwizzleILi3ELi4ELi3EEENS4_18smem_ptr_flag_bitsILi16EEENST_INS5_IJNSA_ILi8EEESG_EEENS5_IJSG_SC_EEEEEEEvNS4_8identityES11_NS12_IS14_S16_NST_INS5_IJSG_S17_EEENS5_IJSC_SG_EEEEEEEvS1C_EENS_8epilogue10collective18CollectiveEpilogueINS1I_23Sm100TmaWarpSpecializedILi4ELi2ELi16ELb1ELb0EEEJNS5_IJSG_SF_SG_EEENS5_IJNST_ISG_SC_EENST_INS5_IJNSA_ILi16EEENSA_ILi2EEEEEES1E_EEEEESI_SJ_SI_SJ_NS1I_6fusion15FusionCallbacksIS1M_NS1U_17LinearCombinationISI_fSI_fLNS_15FloatRoundStyleE2EEES1N_S1T_JEEENS4_5SM1004TMEM4LOAD26SM100_TMEM_LOAD_32dp32b16xENS4_13SM90_TMA_LOADENS12_INS13_ILi1ELi4ELi3EEES16_NST_INS5_IJS17_S1P_EEENS5_IJS1P_SC_EEEEEEENS4_39AutoVectorizingCopyWithAssumedAlignmentILi128EEENS4_14SM90_TMA_STOREES29_S2B_S2B_EEEvvEEEEvNT_6ParamsE,"ax",@progbits
	.align	128
.text._ZN7cutlass13device_kernelINS_4gemm6kernel13GemmUniversalIN4cute5tupleIJiiiiEEENS1_10collective13CollectiveMmaINS1_35MainloopSm100TmaUmmaWarpSpecializedILi5ELi2ELi4ENS5_IJNS4_1CILi4EEESB_NSA_ILi1EEEEEEEENS5_IJNSA_ILi128EEESF_NSA_ILi64EEEEEENS_6half_tENS5_IJlSC_lEEESI_NS5_IJSC_llEEENS4_8TiledMMAINS4_8MMA_AtomIJNS4_26SM100_MMA_F16BF16_2x1SM_SSISI_SI_fLi128ELi128ELNS4_4UMMA5MajorE0ELSP_1ELNSO_7ScaleInE0ELSQ_0EEEEEENS4_6LayoutINS5_IJSC_SC_SC_EEENS5_IJNSA_ILi0EEESV_SV_EEEEENS5_IJNS4_10UnderscoreESY_SY_EEEEENS4_28SM100_TMA_2SM_LOAD_MULTICASTENS4_14ComposedLayoutINS4_7SwizzleILi3ELi4ELi3EEENS4_18smem_ptr_flag_bitsILi16EEENST_INS5_IJNSA_ILi8EEESG_EEENS5_IJSG_SC_EEEEEEEvNS4_8identityES11_NS12_IS14_S16_NST_INS5_IJSG_S17_EEENS5_IJSC_SG_EEEEEEEvS1C_EENS_8epilogue10collective18CollectiveEpilogueINS1I_23Sm100TmaWarpSpecializedILi4ELi2ELi16ELb1ELb0EEEJNS5_IJSG_SF_SG_EEENS5_IJNST_ISG_SC_EENST_INS5_IJNSA_ILi16EEENSA_ILi2EEEEEES1E_EEEEESI_SJ_SI_SJ_NS1I_6fusion15FusionCallbacksIS1M_NS1U_17LinearCombinationISI_fSI_fLNS_15FloatRoundStyleE2EEES1N_S1T_JEEENS4_5SM1004TMEM4LOAD26SM100_TMEM_LOAD_32dp32b16xENS4_13SM90_TMA_LOADENS12_INS13_ILi1ELi4ELi3EEES16_NST_INS5_IJS17_S1P_EEENS5_IJS1P_SC_EEEEEEENS4_39AutoVectorizingCopyWithAssumedAlignmentILi128EEENS4_14SM90_TMA_STOREES29_S2B_S2B_EEEvvEEEEvNT_6ParamsE:
        .type           _ZN7cutlass13device_kernelINS_4gemm6kernel13GemmUniversalIN4cute5tupleIJiiiiEEENS1_10collective13CollectiveMmaINS1_35MainloopSm100TmaUmmaWarpSpecializedILi5ELi2ELi4ENS5_IJNS4_1CILi4EEESB_NSA_ILi1EEEEEEEENS5_IJNSA_ILi128EEESF_NSA_ILi64EEEEEENS_6half_tENS5_IJlSC_lEEESI_NS5_IJSC_llEEENS4_8TiledMMAINS4_8MMA_AtomIJNS4_26SM100_MMA_F16BF16_2x1SM_SSISI_SI_fLi128ELi128ELNS4_4UMMA5MajorE0ELSP_1ELNSO_7ScaleInE0ELSQ_0EEEEEENS4_6LayoutINS5_IJSC_SC_SC_EEENS5_IJNSA_ILi0EEESV_SV_EEEEENS5_IJNS4_10UnderscoreESY_SY_EEEEENS4_28SM100_TMA_2SM_LOAD_MULTICASTENS4_14ComposedLayoutINS4_7SwizzleILi3ELi4ELi3EEENS4_18smem_ptr_flag_bitsILi16EEENST_INS5_IJNSA_ILi8EEESG_EEENS5_IJSG_SC_EEEEEEEvNS4_8identityES11_NS12_IS14_S16_NST_INS5_IJSG_S17_EEENS5_IJSC_SG_EEEEEEEvS1C_EENS_8epilogue10collective18CollectiveEpilogueINS1I_23Sm100TmaWarpSpecializedILi4ELi2ELi16ELb1ELb0EEEJNS5_IJSG_SF_SG_EEENS5_IJNST_ISG_SC_EENST_INS5_IJNSA_ILi16EEENSA_ILi2EEEEEES1E_EEEEESI_SJ_SI_SJ_NS1I_6fusion15FusionCallbacksIS1M_NS1U_17LinearCombinationISI_fSI_fLNS_15FloatRoundStyleE2EEES1N_S1T_JEEENS4_5SM1004TMEM4LOAD26SM100_TMEM_LOAD_32dp32b16xENS4_13SM90_TMA_LOADENS12_INS13_ILi1ELi4ELi3EEES16_NST_INS5_IJS17_S1P_EEENS5_IJS1P_SC_EEEEEEENS4_39AutoVectorizingCopyWithAssumedAlignmentILi128EEENS4_14SM90_TMA_STOREES29_S2B_S2B_EEEvvEEEEvNT_6ParamsE,@function
        .size           _ZN7cutlass13device_kernelINS_4gemm6kernel13GemmUniversalIN4cute5tupleIJiiiiEEENS1_10collective13CollectiveMmaINS1_35MainloopSm100TmaUmmaWarpSpecializedILi5ELi2ELi4ENS5_IJNS4_1CILi4EEESB_NSA_ILi1EEEEEEEENS5_IJNSA_ILi128EEESF_NSA_ILi64EEEEEENS_6half_tENS5_IJlSC_lEEESI_NS5_IJSC_llEEENS4_8TiledMMAINS4_8MMA_AtomIJNS4_26SM100_MMA_F16BF16_2x1SM_SSISI_SI_fLi128ELi128ELNS4_4UMMA5MajorE0ELSP_1ELNSO_7ScaleInE0ELSQ_0EEEEEENS4_6LayoutINS5_IJSC_SC_SC_EEENS5_IJNSA_ILi0EEESV_SV_EEEEENS5_IJNS4_10UnderscoreESY_SY_EEEEENS4_28SM100_TMA_2SM_LOAD_MULTICASTENS4_14ComposedLayoutINS4_7SwizzleILi3ELi4ELi3EEENS4_18smem_ptr_flag_bitsILi16EEENST_INS5_IJNSA_ILi8EEESG_EEENS5_IJSG_SC_EEEEEEEvNS4_8identityES11_NS12_IS14_S16_NST_INS5_IJSG_S17_EEENS5_IJSC_SG_EEEEEEEvS1C_EENS_8epilogue10collective18CollectiveEpilogueINS1I_23Sm100TmaWarpSpecializedILi4ELi2ELi16ELb1ELb0EEEJNS5_IJSG_SF_SG_EEENS5_IJNST_ISG_SC_EENST_INS5_IJNSA_ILi16EEENSA_ILi2EEEEEES1E_EEEEESI_SJ_SI_SJ_NS1I_6fusion15FusionCallbacksIS1M_NS1U_17LinearCombinationISI_fSI_fLNS_15FloatRoundStyleE2EEES1N_S1T_JEEENS4_5SM1004TMEM4LOAD26SM100_TMEM_LOAD_32dp32b16xENS4_13SM90_TMA_LOADENS12_INS13_ILi1ELi4ELi3EEES16_NST_INS5_IJS17_S1P_EEENS5_IJS1P_SC_EEEEEEENS4_39AutoVectorizingCopyWithAssumedAlignmentILi128EEENS4_14SM90_TMA_STOREES29_S2B_S2B_EEEvvEEEEvNT_6ParamsE,(.L_x_200 - _ZN7cutlass13device_kernelINS_4gemm6kernel13GemmUniversalIN4cute5tupleIJiiiiEEENS1_10collective13CollectiveMmaINS1_35MainloopSm100TmaUmmaWarpSpecializedILi5ELi2ELi4ENS5_IJNS4_1CILi4EEESB_NSA_ILi1EEEEEEEENS5_IJNSA_ILi128EEESF_NSA_ILi64EEEEEENS_6half_tENS5_IJlSC_lEEESI_NS5_IJSC_llEEENS4_8TiledMMAINS4_8MMA_AtomIJNS4_26SM100_MMA_F16BF16_2x1SM_SSISI_SI_fLi128ELi128ELNS4_4UMMA5MajorE0ELSP_1ELNSO_7ScaleInE0ELSQ_0EEEEEENS4_6LayoutINS5_IJSC_SC_SC_EEENS5_IJNSA_ILi0EEESV_SV_EEEEENS5_IJNS4_10UnderscoreESY_SY_EEEEENS4_28SM100_TMA_2SM_LOAD_MULTICASTENS4_14ComposedLayoutINS4_7SwizzleILi3ELi4ELi3EEENS4_18smem_ptr_flag_bitsILi16EEENST_INS5_IJNSA_ILi8EEESG_EEENS5_IJSG_SC_EEEEEEEvNS4_8identityES11_NS12_IS14_S16_NST_INS5_IJSG_S17_EEENS5_IJSC_SG_EEEEEEEvS1C_EENS_8epilogue10collective18CollectiveEpilogueINS1I_23Sm100TmaWarpSpecializedILi4ELi2ELi16ELb1ELb0EEEJNS5_IJSG_SF_SG_EEENS5_IJNST_ISG_SC_EENST_INS5_IJNSA_ILi16EEENSA_ILi2EEEEEES1E_EEEEESI_SJ_SI_SJ_NS1I_6fusion15FusionCallbacksIS1M_NS1U_17LinearCombinationISI_fSI_fLNS_15FloatRoundStyleE2EEES1N_S1T_JEEENS4_5SM1004TMEM4LOAD26SM100_TMEM_LOAD_32dp32b16xENS4_13SM90_TMA_LOADENS12_INS13_ILi1ELi4ELi3EEES16_NST_INS5_IJS17_S1P_EEENS5_IJS1P_SC_EEEEEEENS4_39AutoVectorizingCopyWithAssumedAlignmentILi128EEENS4_14SM90_TMA_STOREES29_S2B_S2B_EEEvvEEEEvNT_6ParamsE)
        .other          _ZN7cutlass13device_kernelINS_4gemm6kernel13GemmUniversalIN4cute5tupleIJiiiiEEENS1_10collective13CollectiveMmaINS1_35MainloopSm100TmaUmmaWarpSpecializedILi5ELi2ELi4ENS5_IJNS4_1CILi4EEESB_NSA_ILi1EEEEEEEENS5_IJNSA_ILi128EEESF_NSA_ILi64EEEEEENS_6half_tENS5_IJlSC_lEEESI_NS5_IJSC_llEEENS4_8TiledMMAINS4_8MMA_AtomIJNS4_26SM100_MMA_F16BF16_2x1SM_SSISI_SI_fLi128ELi128ELNS4_4UMMA5MajorE0ELSP_1ELNSO_7ScaleInE0ELSQ_0EEEEEENS4_6LayoutINS5_IJSC_SC_SC_EEENS5_IJNSA_ILi0EEESV_SV_EEEEENS5_IJNS4_10UnderscoreESY_SY_EEEEENS4_28SM100_TMA_2SM_LOAD_MULTICASTENS4_14ComposedLayoutINS4_7SwizzleILi3ELi4ELi3EEENS4_18smem_ptr_flag_bitsILi16EEENST_INS5_IJNSA_ILi8EEESG_EEENS5_IJSG_SC_EEEEEEEvNS4_8identityES11_NS12_IS14_S16_NST_INS5_IJSG_S17_EEENS5_IJSC_SG_EEEEEEEvS1C_EENS_8epilogue10collective18CollectiveEpilogueINS1I_23Sm100TmaWarpSpecializedILi4ELi2ELi16ELb1ELb0EEEJNS5_IJSG_SF_SG_EEENS5_IJNST_ISG_SC_EENST_INS5_IJNSA_ILi16EEENSA_ILi2EEEEEES1E_EEEEESI_SJ_SI_SJ_NS1I_6fusion15FusionCallbacksIS1M_NS1U_17LinearCombinationISI_fSI_fLNS_15FloatRoundStyleE2EEES1N_S1T_JEEENS4_5SM1004TMEM4LOAD26SM100_TMEM_LOAD_32dp32b16xENS4_13SM90_TMA_LOADENS12_INS13_ILi1ELi4ELi3EEES16_NST_INS5_IJS17_S1P_EEENS5_IJS1P_SC_EEEEEEENS4_39AutoVectorizingCopyWithAssumedAlignmentILi128EEENS4_14SM90_TMA_STOREES29_S2B_S2B_EEEvvEEEEvNT_6ParamsE,@"STO_CUDA_ENTRY STV_DEFAULT"
_ZN7cutlass13device_kernelINS_4gemm6kernel13GemmUniversalIN4cute5tupleIJiiiiEEENS1_10collective13CollectiveMmaINS1_35MainloopSm100TmaUmmaWarpSpecializedILi5ELi2ELi4ENS5_IJNS4_1CILi4EEESB_NSA_ILi1EEEEEEEENS5_IJNSA_ILi128EEESF_NSA_ILi64EEEEEENS_6half_tENS5_IJlSC_lEEESI_NS5_IJSC_llEEENS4_8TiledMMAINS4_8MMA_AtomIJNS4_26SM100_MMA_F16BF16_2x1SM_SSISI_SI_fLi128ELi128ELNS4_4UMMA5MajorE0ELSP_1ELNSO_7ScaleInE0ELSQ_0EEEEEENS4_6LayoutINS5_IJSC_SC_SC_EEENS5_IJNSA_ILi0EEESV_SV_EEEEENS5_IJNS4_10UnderscoreESY_SY_EEEEENS4_28SM100_TMA_2SM_LOAD_MULTICASTENS4_14ComposedLayoutINS4_7SwizzleILi3ELi4ELi3EEENS4_18smem_ptr_flag_bitsILi16EEENST_INS5_IJNSA_ILi8EEESG_EEENS5_IJSG_SC_EEEEEEEvNS4_8identityES11_NS12_IS14_S16_NST_INS5_IJSG_S17_EEENS5_IJSC_SG_EEEEEEEvS1C_EENS_8epilogue10collective18CollectiveEpilogueINS1I_23Sm100TmaWarpSpecializedILi4ELi2ELi16ELb1ELb0EEEJNS5_IJSG_SF_SG_EEENS5_IJNST_ISG_SC_EENST_INS5_IJNSA_ILi16EEENSA_ILi2EEEEEES1E_EEEEESI_SJ_SI_SJ_NS1I_6fusion15FusionCallbacksIS1M_NS1U_17LinearCombinationISI_fSI_fLNS_15FloatRoundStyleE2EEES1N_S1T_JEEENS4_5SM1004TMEM4LOAD26SM100_TMEM_LOAD_32dp32b16xENS4_13SM90_TMA_LOADENS12_INS13_ILi1ELi4ELi3EEES16_NST_INS5_IJS17_S1P_EEENS5_IJS1P_SC_EEEEEEENS4_39AutoVectorizingCopyWithAssumedAlignmentILi128EEENS4_14SM90_TMA_STOREES29_S2B_S2B_EEEvvEEEEvNT_6ParamsE:
[----:B------:R-:W1:Y:S01]  /*0000*/  LDC R1, c[0x0][0x37c] ;  /* 0x0000df00ff017b82 */ /* 0x000e620000000800 */
[----:B------:R-:W2:Y:S01]  /*0010*/  S2R R61, SR_TID.X ;  /* 0x00000000003d7919 */ /* 0x000ea20000002100 */
[----:B------:R-:W3:Y:S06]  /*0020*/  LDCU.64 UR8, c[0x0][0x890] ;  /* 0x00011200ff0877ac */ /* 0x000eec0008000a00 */
[----:B------:R-:W4:Y:S01]  /*0030*/  S2UR UR47, SR_CgaCtaId ;  /* 0x00000000002f79c3 */ /* 0x000f220000008800 */
[----:B------:R-:W-:Y:S02]  /*0040*/  PRMT R50, RZ, 0x7610, R50 ;  /* 0x00007610ff327816 */ /* 0x000fe40000000032 */
[----:B------:R-:W-:-:S02]  /*0050*/  ELECT P0, URZ, PT ;  /* 0x0000000000ff782f */ /* 0x000fc40003800000 */
[----:B---3--:R-:W-:-:S04]  /*0060*/  ISETP.NE.U32.AND P1, PT, RZ, UR8, PT ;  /* 0x00000008ff007c0c */ /* 0x008fc8000bf25070 */
[----:B------:R-:W-:Y:S01]  /*0070*/  ISETP.NE.AND.EX P2, PT, RZ, UR9, PT, P1 ;  /* 0x00000009ff007c0c */ /* 0x000fe2000bf45310 */
[----:B----4-:R-:W-:Y:S02]  /*0080*/  ULOP3.LUT UR46, UR47, 0x1, URZ, 0xc0, !UPT ;  /* 0x000000012f2e7892 */ /* 0x010fe4000f8ec0ff */
[----:B------:R-:W-:Y:S01]  /*0090*/  ULOP3.LUT UR48, UR47, 0x1, URZ, 0x3c, !UPT ;  /* 0x000000012f307892 */ /* 0x000fe2000f8e3cff */
[----:B--2---:R-:W-:-:S05]  /*00a0*/  SHF.R.U32.HI R51, RZ, 0x5, R61 ;  /* 0x00000005ff337819 */ /* 0x004fca000001163d */
[----:B------:R-:W2:Y:S02]  /*00b0*/  SHFL.IDX PT, R0, R51, RZ, 0x1f ;  /* 0x00001fff33007589 */ /* 0x000ea400000e0000 */
[----:B--2---:R-:W-:Y:S02]  /*00c0*/  R2UR UR25, R0 ;  /* 0x00000000001972ca */ /* 0x004fe400000e0000 */
[----:B-1----:R-:W-:Y:S05]  /*00d0*/  @P2 BRA `(.L_x_0) ;  /* 0x0000000000302947 */ /* 0x002fea0003800000 */
[----:B------:R-:W1:Y:S02]  /*00e0*/  LDCU.64 UR4, c[0x0][0x888] ;  /* 0x00011100ff0477ac */ /* 0x000e640008000a00 */
[----:B-1----:R-:W-:-:S04]  /*00f0*/  UISETP.NE.U32.AND UP0, UPT, UR4, URZ, UPT ;  /* 0x000000ff0400728c */ /* 0x002fc8000bf05070 */
[----:B------:R-:W-:-:S09]  /*0100*/  UISETP.NE.AND.EX UP0, UPT, UR5, URZ, UPT, UP0 ;  /* 0x000000ff0500728c */ /* 0x000fd2000bf05300 */
[----:B------:R-:W-:Y:S05]  /*0110*/  BRA.U !UP0, `(.L_x_1) ;  /* 0x0000000108147547 */ /* 0x000fea000b800000 */
[----:B------:R-:W1:Y:S01]  /*0120*/  LDC.64 R2, c[0x0][0x888] ;  /* 0x00022200ff027b82 */ /* 0x000e620000000a00 */
[----:B------:R-:W1:Y:S02]  /*0130*/  LDCU.64 UR4, c[0x0][0x358] ;  /* 0x00006b00ff0477ac */ /* 0x000e640008000a00 */
[----:B-1----:R1:W5:Y:S01]  /*0140*/  LDG.E R27, desc[UR4][R2.64] ;  /* 0x00000004021b7981 */ /* 0x002362000c1e1900 */
[----:B------:R-:W-:Y:S01]  /*0150*/  HFMA2 R50, -RZ, RZ, 0, 5.9604644775390625e-08 ;  /* 0x00000001ff327431 */ /* 0x000fe200000001ff */
[----:B------:R-:W-:Y:S05]  /*0160*/  BRA `(.L_x_0) ;  /* 0x00000000000c7947 */ /* 0x000fea0003800000 */
.L_x_1:
[----:B------:R-:W1:Y:S01]  /*0170*/  LDCU UR4, c[0x0][0x880] ;  /* 0x00011000ff0477ac */ /* 0x000e620008000800 */
[----:B------:R-:W-:Y:S01]  /*0180*/  HFMA2 R50, -RZ, RZ, 0, 5.9604644775390625e-08 ;  /* 0x00000001ff327431 */ /* 0x000fe200000001ff */
[----:B-1----:R-:W-:-:S07]  /*0190*/  MOV R27, UR4 ;  /* 0x00000004001b7c02 */ /* 0x002fce0008000f00 */
.L_x_0:
[----:B------:R-:W2:Y:S02]  /*01a0*/  LDCU.64 UR4, c[0x0][0x8b0] ;  /* 0x00011600ff0477ac */ /* 0x000ea40008000a00 */
[----:B--2---:R-:W-:-:S04]  /*01b0*/  UISETP.NE.U32.AND UP0, UPT, UR4, URZ, UPT ;  /* 0x000000ff0400728c */ /* 0x004fc8000bf05070 */
[----:B------:R-:W-:-:S09]  /*01c0*/  UISETP.NE.AND.EX UP0, UPT, UR5, URZ, UPT, UP0 ;  /* 0x000000ff0500728c */ /* 0x000fd2000bf05300 */
[----:B------:R-:W-:Y:S05]  /*01d0*/  BRA.U UP0, `(.L_x_2) ;  /* 0x0000000100287547 */ /* 0x000fea000b800000 */
[----:B------:R-:W2:Y:S02]  /*01e0*/  LDCU.64 UR4, c[0x0][0x8a8] ;  /* 0x00011500ff0477ac */ /* 0x000ea40008000a00 */
[----:B--2---:R-:W-:-:S04]  /*01f0*/  UISETP.NE.U32.AND UP0, UPT, UR4, URZ, UPT ;  /* 0x000000ff0400728c */ /* 0x004fc8000bf05070 */
[----:B------:R-:W-:-:S09]  /*0200*/  UISETP.NE.AND.EX UP0, UPT, UR5, URZ, UPT, UP0 ;  /* 0x000000ff0500728c */ /* 0x000fd2000bf05300 */
[----:B------:R-:W-:Y:S05]  /*0210*/  BRA.U !UP0, `(.L_x_3) ;  /* 0x0000000108107547 */ /* 0x000fea000b800000 */
[----:B------:R-:W2:Y:S01]  /*0220*/  LDC.64 R24, c[0x0][0x8a8] ;  /* 0x00022a00ff187b82 */ /* 0x000ea20000000a00 */
[----:B------:R-:W2:Y:S02]  /*0230*/  LDCU.64 UR4, c[0x0][0x358] ;  /* 0x00006b00ff0477ac */ /* 0x000ea40008000a00 */
[----:B--2---:R2:W5:Y:S01]  /*0240*/  LDG.E R24, desc[UR4][R24.64] ;  /* 0x0000000418187981 */ /* 0x004562000c1e1900 */
[----:B------:R-:W-:Y:S05]  /*0250*/  BRA `(.L_x_2) ;  /* 0x0000000000087947 */ /* 0x000fea0003800000 */
.L_x_3:
[----:B------:R-:W2:Y:S02]  /*0260*/  LDCU UR4, c[0x0][0x8a0] ;  /* 0x00011400ff0477ac */ /* 0x000ea40008000800 */
[----:B--2---:R-:W-:Y:S02]  /*0270*/  MOV R24, UR4 ;  /* 0x0000000400187c02 */ /* 0x004fe40008000f00 */
.L_x_2:
[----:B------:R-:W-:Y:S01]  /*0280*/  IMAD.U32 R0, RZ, RZ, UR25 ;  /* 0x00000019ff007e24 */ /* 0x000fe2000f8e00ff */
[----:B------:R-:W-:Y:S04]  /*0290*/  BSSY.RECONVERGENT B0, `(.L_x_4) ;  /* 0x000000c000007945 */ /* 0x000fe80003800200 */
[C---:B------:R-:W-:Y:S02]  /*02a0*/  ISETP.NE.OR P3, PT, R0.reuse, 0x1, !P0 ;  /* 0x000000010000780c */ /* 0x040fe40004765670 */
[----:B------:R-:W-:-:S11]  /*02b0*/  ISETP.NE.OR P2, PT, R0, 0x3, !P0 ;  /* 0x000000030000780c */ /* 0x000fd60004745670 */
[----:B------:R-:W-:Y:S05]  /*02c0*/  @P3 BRA `(.L_x_5) ;  /* 0x0000000000203947 */ /* 0x000fea0003800000 */
[----:B------:R-:W3:Y:S02]  /*02d0*/  LDCU.64 UR4, c[0x0][0x348] ;  /* 0x00006900ff0477ac */ /* 0x000ee40008000a00 */
[----:B---3--:R-:W-:Y:S02]  /*02e0*/  UIADD3 UR6, UP1, UPT, UR4, 0x80, URZ ;  /* 0x0000008004067890 */ /* 0x008fe4000ff3e0ff */
[----:B------:R-:W-:Y:S02]  /*02f0*/  UIADD3 UR4, UP0, UPT, UR4, 0x180, URZ ;  /* 0x0000018004047890 */ /* 0x000fe4000ff1e0ff */
[----:B------:R-:W-:Y:S02]  /*0300*/  UIADD3.X UR7, UPT, UPT, URZ, UR5, URZ, UP1, !UPT ;  /* 0x00000005ff077290 */ /* 0x000fe40008ffe4ff */
[----:B------:R-:W-:-:S07]  /*0310*/  UIADD3.X UR5, UPT, UPT, URZ, UR5, URZ, UP0, !UPT ;  /* 0x00000005ff057290 */ /* 0x000fce00087fe4ff */
[----:B------:R3:W-:Y:S02]  /*0320*/  UTMACCTL.PF [UR6] ;  /* 0x00000000060079b9 */ /* 0x0007e40008040000 */
[----:B------:R3:W-:Y:S02]  /*0330*/  UTMACCTL.PF [UR4] ;  /* 0x00000000040079b9 */ /* 0x0007e40008040000 */
[----:B---3--:R-:W-:Y:S01]  /*0340*/  NOP ;  /* 0x0000000000007918 */ /* 0x008fe20000000000 */
.L_x_5:
[----:B------:R-:W-:Y:S05]  /*0350*/  BSYNC.RECONVERGENT B0 ;  /* 0x0000000000007941 */ /* 0x000fea0003800200 */
.L_x_4:
[----:B------:R-:W-:Y:S04]  /*0360*/  BSSY.RECONVERGENT B0, `(.L_x_6) ;  /* 0x000000a000007945 */ /* 0x000fe80003800200 */
        /* <DEDUP_REMOVED lines=9> */
.L_x_7:
[----:B------:R-:W-:Y:S05]  /*0400*/  BSYNC.RECONVERGENT B0 ;  /* 0x0000000000007941 */ /* 0x000fea0003800200 */
.L_x_6:
[----:B------:R-:W3:Y:S01]  /*0410*/  LDCU.64 UR4, c[0x0][0x888] ;  /* 0x00011100ff0477ac */ /* 0x000ee20008000a00 */
[----:B------:R-:W-:Y:S01]  /*0420*/  ISETP.NE.AND.EX P1, PT, RZ, UR9, PT, P1 ;  /* 0x00000009ff007c0c */ /* 0x000fe2000bf25310 */
[----:B------:R-:W-:Y:S01]  /*0430*/  UPLOP3.LUT UP3, UPT, UPT, UPT, UPT, 0x80, 0x8 ;  /* 0x000000000008789c */ /* 0x000fe20003f6f070 */
[----:B---3--:R-:W-:-:S04]  /*0440*/  ISETP.NE.U32.AND P2, PT, RZ, UR4, PT ;  /* 0x00000004ff007c0c */ /* 0x008fc8000bf45070 */
[----:B------:R-:W-:-:S13]  /*0450*/  ISETP.NE.AND.EX P2, PT, RZ, UR5, PT, P2 ;  /* 0x00000005ff007c0c */ /* 0x000fda000bf45320 */
[----:B------:R-:W-:Y:S05]  /*0460*/  @P2 BRA P1, `(.L_x_8) ;  /* 0x0000000000282947 */ /* 0x000fea0000800000 */
[----:B------:R-:W-:Y:S01]  /*0470*/  UISETP.NE.U32.AND UP0, UPT, UR8, URZ, UPT ;  /* 0x000000ff0800728c */ /* 0x000fe2000bf05070 */
[----:B-----5:R-:W-:Y:S01]  /*0480*/  FSETP.NEU.AND P1, PT, R27, RZ, PT ;  /* 0x000000ff1b00720b */ /* 0x020fe20003f2d000 */
[----:B------:R-:W-:Y:S02]  /*0490*/  UISETP.NE.U32.AND UP2, UPT, UR4, URZ, UPT ;  /* 0x000000ff0400728c */ /* 0x000fe4000bf45070 */
[----:B------:R-:W-:Y:S02]  /*04a0*/  UISETP.NE.AND.EX UP1, UPT, UR9, URZ, UPT, UP0 ;  /* 0x000000ff0900728c */ /* 0x000fe4000bf25300 */
[----:B------:R-:W-:-:S04]  /*04b0*/  UISETP.NE.AND.EX UP0, UPT, UR5, URZ, UPT, UP2 ;  /* 0x000000ff0500728c */ /* 0x000fc8000bf05320 */
[----:B------:R-:W-:-:S04]  /*04c0*/  USEL UR4, URZ, 0xffffffff, UP0 ;  /* 0xffffffffff047887 */ /* 0x000fc80008000000 */
[----:B------:R-:W-:Y:S01]  /*04d0*/  VOTEU.ANY UP0, P1 ;  /* 0x0000000000ff7886 */ /* 0x000fe20000800100 */
[----:B------:R-:W-:-:S04]  /*04e0*/  @!UP1 USEL UR4, URZ, 0xffffffff, UP0 ;  /* 0xffffffffff049887 */ /* 0x000fc80008000000 */
[----:B------:R-:W-:-:S04]  /*04f0*/  ULOP3.LUT UR4, UR4, 0x1, URZ, 0xc0, !UPT ;  /* 0x0000000104047892 */ /* 0x000fc8000f8ec0ff */
[----:B------:R-:W-:-:S11]  /*0500*/  UISETP.NE.U32.AND UP3, UPT, UR4, 0x1, UPT ;  /* 0x000000010400788c */ /* 0x000fd6000bf65070 */
.L_x_8:
[----:B------:R-:W3:Y:S01]  /*0510*/  SHFL.IDX PT, R0, R51, RZ, 0x1f ;  /* 0x00001fff33007589 */ /* 0x000ee200000e0000 */
[----:B------:R-:W-:-:S04]  /*0520*/  UISETP.NE.AND UP0, UPT, UR25, 0x2, UPT ;  /* 0x000000021900788c */ /* 0x000fc8000bf05270 */
[----:B------:R-:W-:Y:S02]  /*0530*/  UISETP.EQ.AND UP1, UPT, UR46, URZ, !UP0 ;  /* 0x000000ff2e00728c */ /* 0x000fe4000c722270 */
[----:B------:R-:W-:-:S04]  /*0540*/  USEL UR52, URZ, 0x1, UP0 ;  /* 0x00000001ff347887 */ /* 0x000fc80008000000 */
[----:B------:R-:W-:Y:S02]  /*0550*/  PLOP3.LUT P3, PT, P0, PT, UP1, 0x80, 0x8 ;  /* 0x000000000008781c */ /* 0x000fe4000076f018 */
[----:B---3--:R-:W-:-:S13]  /*0560*/  ISETP.NE.AND P1, PT, R0, RZ, PT ;  /* 0x000000ff0000720c */ /* 0x008fda0003f25270 */
[----:B------:R-:W-:Y:S05]  /*0570*/  @P1 BRA `(.L_x_9) ;  /* 0x00000000005c1947 */ /* 0x000fea0003800000 */
[----:B------:R-:W-:Y:S01]  /*0580*/  UMOV UR4, 0x400 ;  /* 0x0000040000047882 */ /* 0x000fe20000000000 */
[----:B------:R-:W-:Y:S01]  /*0590*/  UMOV UR8, 0x1 ;  /* 0x0000000100087882 */ /* 0x000fe20000000000 */
[----:B------:R-:W-:Y:S01]  /*05a0*/  UMOV UR6, 0x5 ;  /* 0x0000000500067882 */ /* 0x000fe20000000000 */
[----:B------:R-:W-:Y:S02]  /*05b0*/  ULEA UR4, UR47, UR4, 0x18 ;  /* 0x000000042f047291 */ /* 0x000fe4000f8ec0ff */
[----:B------:R-:W-:-:S04]  /*05c0*/  UIADD3 UR8, UPT, UPT, -UR8, 0x100000, URZ ;  /* 0x0010000008087890 */ /* 0x000fc8000fffe1ff */
[----:B------:R-:W-:Y:S02]  /*05d0*/  USHF.L.U32 UR9, UR8, 0xb, URZ ;  /* 0x0000000b08097899 */ /* 0x000fe400080006ff */
[----:B------:R-:W-:Y:S02]  /*05e0*/  USHF.L.U32 UR8, UR8, 0x1, URZ ;  /* 0x0000000108087899 */ /* 0x000fe400080006ff */
[----:B------:R-:W-:-:S04]  /*05f0*/  UIADD3 UR6, UPT, UPT, -UR6, 0x100000, URZ ;  /* 0x0010000006067890 */ /* 0x000fc8000fffe1ff */
[----:B------:R-:W-:Y:S02]  /*0600*/  USHF.L.U32 UR7, UR6, 0xb, URZ ;  /* 0x0000000b06077899 */ /* 0x000fe400080006ff */
[----:B------:R-:W-:Y:S01]  /*0610*/  USHF.L.U32 UR6, UR6, 0x1, URZ ;  /* 0x0000000106067899 */ /* 0x000fe200080006ff */
[----:B------:R-:W-:Y:S01]  /*0620*/  ELECT P1, URZ, PT ;  /* 0x0000000000ff782f */ /* 0x000fe20003820000 */
[----:B------:R-:W3:Y:S02]  /*0630*/  FENCE.VIEW.ASYNC.S ;  /* 0x00000000000073c6 */ /* 0x000ee40000000000 */
[----:B---3--:R3:W4:Y:S08]  /*0640*/  SYNCS.EXCH.64 URZ, [UR4], UR8 ;  /* 0x0000000804ff75b2 */ /* 0x0087300008000100 */
[----:B------:R3:W1:Y:S01]  /*0650*/  SYNCS.EXCH.64 URZ, [UR4+0x28], UR6 ;  /* 0x0000280604ff75b2 */ /* 0x0006620008000100 */
        /* <DEDUP_REMOVED lines=8> */
[----:B------:R-:W-:Y:S01]  /*06e0*/  NOP ;  /* 0x0000000000007918 */ /* 0x000fe20000000000 */
.L_x_9:
[----:B------:R-:W2:Y:S01]  /*06f0*/  SHFL.IDX PT, R0, R51, RZ, 0x1f ;  /* 0x00001fff33007589 */ /* 0x000ea200000e0000 */
[----:B------:R-:W-:Y:S01]  /*0700*/  NOP ;  /* 0x0000000000007918 */ /* 0x000fe20000000000 */
[----:B--2---:R-:W-:-:S13]  /*0710*/  ISETP.NE.AND P1, PT, R0, 0x1, PT ;  /* 0x000000010000780c */ /* 0x004fda0003f25270 */
[----:B------:R-:W-:Y:S05]  /*0720*/  @P1 BRA `(.L_x_10) ;  /* 0x0000000000541947 */ /* 0x000fea0003800000 */
[----:B---3--:R-:W-:Y:S01]  /*0730*/  UMOV UR4, 0x400 ;  /* 0x0000040000047882 */ /* 0x008fe20000000000 */
        /* <DEDUP_REMOVED lines=10> */
[----:B------:R-:W2:Y:S02]  /*07e0*/  FENCE.VIEW.ASYNC.S ;  /* 0x00000000000073c6 */ /* 0x000ea40000000000 */
[----:B--2---:R2:W3:Y:S08]  /*07f0*/  SYNCS.EXCH.64 URZ, [UR4+0x50], UR8 ;  /* 0x0000500804ff75b2 */ /* 0x0044f00008000100 */
        /* <DEDUP_REMOVED lines=8> */
.L_x_10:
[----:B------:R-:W4:Y:S01]  /*0880*/  SHFL.IDX PT, R0, R51, RZ, 0x1f ;  /* 0x00001fff33007589 */ /* 0x000f2200000e0000 */
[----:B------:R-:W-:Y:S01]  /*0890*/  NOP ;  /* 0x0000000000007918 */ /* 0x000fe20000000000 */
[----:B----4-:R-:W-:-:S13]  /*08a0*/  ISETP.NE.AND P1, PT, R0, 0x3, PT ;  /* 0x000000030000780c */ /* 0x010fda0003f25270 */
[----:B------:R-:W-:Y:S05]  /*08b0*/  @P1 BRA `(.L_x_11) ;  /* 0x00000000002c1947 */ /* 0x000fea0003800000 */
[----:B--23--:R-:W-:Y:S01]  /*08c0*/  UMOV UR6, 0x400 ;  /* 0x0000040000067882 */ /* 0x00cfe20000000000 */
[----:B------:R-:W-:Y:S01]  /*08d0*/  UMOV UR4, 0x20 ;  /* 0x0000002000047882 */ /* 0x000fe20000000000 */
[----:B------:R-:W-:Y:S02]  /*08e0*/  ULEA UR6, UR47, UR6, 0x18 ;  /* 0x000000062f067291 */ /* 0x000fe4000f8ec0ff */
[----:B------:R-:W-:-:S04]  /*08f0*/  UIADD3 UR4, UPT, UPT, -UR4, 0x100000, URZ ;  /* 0x0010000004047890 */ /* 0x000fc8000fffe1ff */
[----:B------:R-:W-:Y:S02]  /*0900*/  USHF.L.U32 UR5, UR4, 0xb, URZ ;  /* 0x0000000b04057899 */ /* 0x000fe400080006ff */
[----:B------:R-:W-:Y:S01]  /*0910*/  USHF.L.U32 UR4, UR4, 0x1, URZ ;  /* 0x0000000104047899 */ /* 0x000fe200080006ff */
[----:B------:R-:W-:Y:S01]  /*0920*/  ELECT P1, URZ, PT ;  /* 0x0000000000ff782f */ /* 0x000fe20003820000 */
[----:B------:R-:W2:Y:S10]  /*0930*/  FENCE.VIEW.ASYNC.S ;  /* 0x00000000000073c6 */ /* 0x000eb40000000000 */
[----:B--2---:R4:W2:Y:S01]  /*0940*/  SYNCS.EXCH.64 URZ, [UR6+0x90], UR4 ;  /* 0x0000900406ff75b2 */ /* 0x0048a20008000100 */
[----:B------:R4:W3:Y:S02]  /*0950*/  SYNCS.EXCH.64 URZ, [UR6+0x98], UR4 ;  /* 0x0000980406ff75b2 */ /* 0x0008e40008000100 */
[----:B----4-:R-:W-:Y:S01]  /*0960*/  NOP ;  /* 0x0000000000007918 */ /* 0x010fe20000000000 */
.L_x_11:
[----:B------:R-:W4:Y:S01]  /*0970*/  SHFL.IDX PT, R0, R51, RZ, 0x1f ;  /* 0x00001fff33007589 */ /* 0x000f2200000e0000 */
[----:B------:R-:W-:Y:S01]  /*0980*/  NOP ;  /* 0x0000000000007918 */ /* 0x000fe20000000000 */
[----:B----4-:R-:W-:-:S13]  /*0990*/  ISETP.NE.AND P1, PT, R0, 0x4, PT ;  /* 0x000000040000780c */ /* 0x010fda0003f25270 */
[----:B------:R-:W-:Y:S05]  /*09a0*/  @P1 BRA `(.L_x_12) ;  /* 0x0000000000481947 */ /* 0x000fea0003800000 */
[----:B--23--:R-:W-:Y:S01]  /*09b0*/  UMOV UR4, 0xe20 ;  /* 0x00000e2000047882 */ /* 0x00cfe20000000000 */
[----:B------:R-:W-:Y:S01]  /*09c0*/  UMOV UR6, 0x400 ;  /* 0x0000040000067882 */ /* 0x000fe20000000000 */
[----:B------:R-:W-:Y:S01]  /*09d0*/  USEL UR4, UR4, 0xc20, UP3 ;  /* 0x00000c2004047887 */ /* 0x000fe20009800000 */
        /* <DEDUP_REMOVED lines=10> */
[----:B--2---:R4:W2:Y:S08]  /*0a80*/  SYNCS.EXCH.64 URZ, [UR6+0xa0], UR8 ;  /* 0x0000a00806ff75b2 */ /* 0x0048b00008000100 */
[----:B------:R4:W3:Y:S01]  /*0a90*/  SYNCS.EXCH.64 URZ, [UR6+0xb0], UR4 ;  /* 0x0000b00406ff75b2 */ /* 0x0008e20008000100 */
[----:B------:R4:W1:Y:S01]  /*0aa0*/  SYNCS.EXCH.64 URZ, [UR6+0xa8], UR8 ;  /* 0x0000a80806ff75b2 */ /* 0x0008620008000100 */
[----:B------:R4:W1:Y:S02]  /*0ab0*/  SYNCS.EXCH.64 URZ, [UR6+0xb8], UR4 ;  /* 0x0000b80406ff75b2 */ /* 0x0008640008000100 */
[----:B----4-:R-:W-:Y:S01]  /*0ac0*/  NOP ;  /* 0x0000000000007918 */ /* 0x010fe20000000000 */
.L_x_12:
[----:B------:R-:W4:Y:S01]  /*0ad0*/  SHFL.IDX PT, R0, R51, RZ, 0x1f ;  /* 0x00001fff33007589 */ /* 0x000f2200000e0000 */
[----:B------:R-:W-:Y:S01]  /*0ae0*/  NOP ;  /* 0x0000000000007918 */ /* 0x000fe20000000000 */
[----:B----4-:R-:W-:-:S13]  /*0af0*/  ISETP.NE.AND P1, PT, R0, 0x5, PT ;  /* 0x000000050000780c */ /* 0x010fda0003f25270 */
[----:B------:R-:W-:Y:S05]  /*0b00*/  @P1 BRA `(.L_x_13) ;  /* 0x0000000000541947 */ /* 0x000fea0003800000 */
[----:B--23--:R-:W-:Y:S01]  /*0b10*/  UMOV UR4, 0x400 ;  /* 0x0000040000047882 */ /* 0x00cfe20000000000 */
        /* <DEDUP_REMOVED lines=14> */
[----:B------:R4:W1:Y:S01]  /*0c00*/  SYNCS.EXCH.64 URZ, [UR4+0xe8], UR8 ;  /* 0x0000e80804ff75b2 */ /* 0x0008620008000100 */
[----:B------:R4:W1:Y:S01]  /*0c10*/  SYNCS.EXCH.64 URZ, [UR4+0xd0], UR6 ;  /* 0x0000d00604ff75b2 */ /* 0x0008620008000100 */
[----:B------:R4:W1:Y:S01]  /*0c20*/  SYNCS.EXCH.64 URZ, [UR4+0xf0], UR8 ;  /* 0x0000f00804ff75b2 */ /* 0x0008620008000100 */
[----:B------:R4:W1:Y:S01]  /*0c30*/  SYNCS.EXCH.64 URZ, [UR4+0xd8], UR6 ;  /* 0x0000d80604ff75b2 */ /* 0x0008620008000100 */
[----:B------:R4:W1:Y:S02]  /*0c40*/  SYNCS.EXCH.64 URZ, [UR4+0xf8], UR8 ;  /* 0x0000f80804ff75b2 */ /* 0x0008640008000100 */
[----:B----4-:R-:W-:Y:S01]  /*0c50*/  NOP ;  /* 0x0000000000007918 */ /* 0x010fe20000000000 */
.L_x_13:
[----:B------:R-:W4:Y:S01]  /*0c60*/  SHFL.IDX PT, R0, R51, RZ, 0x1f ;  /* 0x00001fff33007589 */ /* 0x000f2200000e0000 */
[----:B------:R-:W-:Y:S01]  /*0c70*/  ISETP.NE.OR P0, PT, RZ, UR25, !P0 ;  /* 0x00000019ff007c0c */ /* 0x000fe2000c705670 */
        /* <DEDUP_REMOVED lines=12> */
[----:B------:R4:W3:Y:S01]  /*0d40*/  SYNCS.EXCH.64 URZ, [UR4+0x110], UR6 ;  /* 0x0001100604ff75b2 */ /* 0x0008e20008000100 */
[----:B------:R4:W1:Y:S01]  /*0d50*/  SYNCS.EXCH.64 URZ, [UR4+0x108], UR6 ;  /* 0x0001080604ff75b2 */ /* 0x0008620008000100 */
[----:B------:R4:W1:Y:S02]  /*0d60*/  SYNCS.EXCH.64 URZ, [UR4+0x118], UR6 ;  /* 0x0001180604ff75b2 */ /* 0x0008640008000100 */
[----:B----4-:R-:W-:Y:S01]  /*0d70*/  NOP ;  /* 0x0000000000007918 */ /* 0x010fe20000000000 */
.L_x_14:
[----:B------:R-:W-:Y:S01]  /*0d80*/  VOTEU.ALL UP0, P0 ;  /* 0x0000000000ff7886 */ /* 0x000fe20000000000 */
[----:B--23--:R-:W-:Y:S01]  /*0d90*/  UMOV UR4, 0x20 ;  /* 0x0000002000047882 */ /* 0x00cfe20000000000 */
[----:B------:R-:W2:Y:S01]  /*0da0*/  LDCU UR34, c[0x0][0x36c] ;  /* 0x00006d80ff2277ac */ /* 0x000ea20008000800 */
[----:B------:R-:W-:Y:S01]  /*0db0*/  NOP ;  /* 0x0000000000007918 */ /* 0x000fe20000000000 */
[----:B------:R-:W-:Y:S01]  /*0dc0*/  LOP3.LUT R0, R61, 0x1f, RZ, 0xc0, !PT ;  /* 0x0000001f3d007812 */ /* 0x000fe200078ec0ff */
[----:B------:R-:W-:Y:S01]  /*0dd0*/  @!UP0 UMOV UR6, 0x400 ;  /* 0x0000040000068882 */ /* 0x000fe20000000000 */
[----:B------:R-:W-:-:S04]  /*0de0*/  @!UP0 UIADD3 UR4, UPT, UPT, -UR4, 0x100000, URZ ;  /* 0x0010000004048890 */ /* 0x000fc8000fffe1ff */
[----:B------:R-:W-:Y:S02]  /*0df0*/  @!UP0 USHF.L.U32 UR5, UR4, 0xb, URZ ;  /* 0x0000000b04058899 */ /* 0x000fe400080006ff */
[----:B------:R-:W-:Y:S02]  /*0e00*/  @!UP0 USHF.L.U32 UR4, UR4, 0x1, URZ ;  /* 0x0000000104048899 */ /* 0x000fe400080006ff */
[----:B------:R-:W-:Y:S01]  /*0e10*/  @!UP0 ULEA UR6, UR47, UR6, 0x18 ;  /* 0x000000062f068291 */ /* 0x000fe2000f8ec0ff */
[----:B------:R-:W-:Y:S01]  /*0e20*/  VOTEU.ALL UP0, P0 ;  /* 0x0000000000ff7886 */ /* 0x000fe20000000000 */
[----:B------:R-:W-:Y:S02]  /*0e30*/  UISETP.NE.AND UP4, UPT, UR25, URZ, UPT ;  /* 0x000000ff1900728c */ /* 0x000fe4000bf85270 */
[----:B--2---:R-:W-:Y:S01]  /*0e40*/  UISETP.EQ.U32.AND UP1, UPT, UR34, 0x1, UPT ;  /* 0x000000012200788c */ /* 0x004fe2000bf22070 */
[----:B------:R-:W2:Y:S07]  /*0e50*/  FENCE.VIEW.ASYNC.S ;  /* 0x00000000000073c6 */ /* 0x000eae0000000000 */
[----:B--2---:R2:W3:Y:S01]  /*0e60*/  @!UP0 SYNCS.EXCH.64 URZ, [UR6+0x120], UR4 ;  /* 0x0001200406ff85b2 */ /* 0x0044e20008000100 */
[----:B------:R-:W-:Y:S05]  /*0e70*/  BRA.U !UP1, `(.L_x_15) ;  /* 0x0000000109087547 */ /* 0x000fea000b800000 */
[----:B-1-3--:R-:W-:Y:S01]  /*0e80*/  UCGABAR_ARV ;  /* 0x00000000000079c7 */ /* 0x00afe20008000000 */
[----:B------:R-:W-:Y:S05]  /*0e90*/  BRA `(.L_x_16) ;  /* 0x0000000000047947 */ /* 0x000fea0003800000 */
.L_x_15:
[----:B-1-3--:R-:W-:Y:S01]  /*0ea0*/  NOP ;  /* 0x0000000000007918 */ /* 0x00afe20000000000 */
.L_x_16:
[----:B------:R-:W1:Y:S01]  /*0eb0*/  S2UR UR9, SR_CTAID.Y ;  /* 0x00000000000979c3 */ /* 0x000e620000002600 */
[----:B------:R-:W-:-:S05]  /*0ec0*/  CS2R.32 R52, SR_CgaSize ;  /* 0x0000000000347805 */ /* 0x000fca0000008a00 */
[----:B------:R-:W-:-:S05]  /*0ed0*/  IMAD R52, R52, -0xa0, RZ ;  /* 0xffffff6034347824 */ /* 0x000fca00078e02ff */
[----:B------:R-:W-:-:S14]  /*0ee0*/  R2UR UR8, R52 ;  /* 0x00000000340872ca */ /* 0x000fdc00000e0000 */
[----:B------:R-:W3:Y:S01]  /*0ef0*/  LDCU UR8, c[0x0][UR8+0x2b4] ;  /* 0x00005680080877ac */ /* 0x000ee20008000800 */
[----:B------:R-:W-:-:S05]  /*0f00*/  CS2R.32 R52, SR_CgaSize ;  /* 0x0000000000347805 */ /* 0x000fca0000008a00 */
[----:B------:R-:W-:-:S05]  /*0f10*/  IMAD R52, R52, -0xa0, RZ ;  /* 0xffffff6034347824 */ /* 0x000fca00078e02ff */
[----:B------:R-:W-:-:S14]  /*0f20*/  R2UR UR7, R52 ;  /* 0x00000000340772ca */ /* 0x000fdc00000e0000 */
[----:B------:R-:W4:Y:S01]  /*0f30*/  LDCU UR7, c[0x0][UR7+0x2b0] ;  /* 0x00005600070777ac */ /* 0x000f220008000800 */
[----:B------:R-:W4:Y:S01]  /*0f40*/  S2UR UR20, SR_CTAID.X ;  /* 0x00000000001479c3 */ /* 0x000f220000002500 */
[----:B--2---:R-:W-:Y:S02]  /*0f50*/  USHF.L.U32 UR6, UR47, 0x2, URZ ;  /* 0x000000022f067899 */ /* 0x004fe400080006ff */
[----:B------:R-:W-:Y:S01]  /*0f60*/  ULOP3.LUT UR4, UR46, 0xc, UR47, 0xf8, !UPT ;  /* 0x0000000c2e047892 */ /* 0x000fe2000f8ef82f */
[----:B------:R-:W-:-:S05]  /*0f70*/  CS2R.32 R52, SR_CgaSize ;  /* 0x0000000000347805 */ /* 0x000fca0000008a00 */
[----:B------:R-:W-:-:S05]  /*0f80*/  IMAD R52, R52, -0xa0, RZ ;  /* 0xffffff6034347824 */ /* 0x000fca00078e02ff */
[----:B------:R-:W-:-:S14]  /*0f90*/  R2UR UR11, R52 ;  /* 0x00000000340b72ca */ /* 0x000fdc00000e0000 */
[----:B------:R-:W2:Y:S01]  /*0fa0*/  LDCU UR11, c[0x0][UR11+0x2a4] ;  /* 0x000054800b0b77ac */ /* 0x000ea20008000800 */
[----:B------:R-:W1:Y:S01]  /*0fb0*/  S2UR UR36, SR_CTAID.Z ;  /* 0x00000000002479c3 */ /* 0x000e620000002700 */
[----:B------:R-:W-:Y:S02]  /*0fc0*/  ULOP3.LUT UR32, UR6, 0x30, URZ, 0xc0, !UPT ;  /* 0x0000003006207892 */ /* 0x000fe4000f8ec0ff */
[----:B------:R-:W-:Y:S01]  /*0fd0*/  UISETP.GT.U32.AND UP0, UPT, UR4, 0xffff, UPT ;  /* 0x0000ffff0400788c */ /* 0x000fe2000bf04070 */
[----:B------:R-:W-:-:S05]  /*0fe0*/  CS2R.32 R52, SR_CgaSize ;  /* 0x0000000000347805 */ /* 0x000fca0000008a00 */
[----:B------:R-:W-:-:S05]  /*0ff0*/  IMAD R52, R52, -0xa0, RZ ;  /* 0xffffff6034347824 */ /* 0x000fca00078e02ff */
[----:B------:R-:W-:-:S14]  /*1000*/  R2UR UR63, R52 ;  /* 0x00000000343f72ca */ /* 0x000fdc00000e0000 */
[----:B------:R-:W2:Y:S01]  /*1010*/  LDCU UR63, c[0x0][UR63+0x2a0] ;  /* 0x000054003f3f77ac */ /* 0x000ea20008000800 */
[----:B-1----:R-:W-:Y:S01]  /*1020*/  I2FP.F32.U32 R2, UR9 ;  /* 0x0000000900027c45 */ /* 0x002fe20008201000 */
[----:B------:R-:W-:Y:S01]  /*1030*/  USEL UR4, UR4, 0xffff, !UP0 ;  /* 0x0000ffff04047887 */ /* 0x000fe2000c000000 */
[----:B------:R-:W1:Y:S03]  /*1040*/  LDCU UR30, c[0x0][0xb24] ;  /* 0x00016480ff1e77ac */ /* 0x000e660008000800 */
[----:B---3--:R-:W-:Y:S01]  /*1050*/  FMUL R2, R2, UR8 ;  /* 0x0000000802027c20 */ /* 0x008fe20008400000 */
[----:B------:R-:W-:Y:S01]  /*1060*/  ULOP3.LUT UR4, UR4, 0xffff, URZ, 0xc0, !UPT ;  /* 0x0000ffff04047892 */ /* 0x000fe2000f8ec0ff */
[----:B----4-:R-:W-:Y:S01]  /*1070*/  I2FP.F32.U32 R3, UR20 ;  /* 0x0000001400037c45 */ /* 0x010fe20008201000 */
[----:B------:R-:W-:-:S03]  /*1080*/  ULOP3.LUT UR5, UR47, 0x3, URZ, 0xc0, !UPT ;  /* 0x000000032f057892 */ /* 0x000fc6000f8ec0ff */
[----:B------:R-:W3:Y:S01]  /*1090*/  F2I.U32.TRUNC.NTZ R2, R2 ;  /* 0x0000000200027305 */ /* 0x000ee2000020f000 */
[----:B------:R-:W-:Y:S01]  /*10a0*/  UMOV UR21, 0x5 ;  /* 0x0000000500157882 */ /* 0x000fe20000000000 */
[----:B------:R-:W-:Y:S01]  /*10b0*/  FMUL R3, R3, UR7 ;  /* 0x0000000703037c20 */ /* 0x000fe20008400000 */
[----:B------:R-:W-:Y:S02]  /*10c0*/  USHF.L.U32 UR21, UR21, UR4, URZ ;  /* 0x0000000415157299 */ /* 0x000fe400080006ff */
[----:B------:R-:W-:Y:S02]  /*10d0*/  UISETP.GT.U32.AND UP1, UPT, UR5, 0xffff, UPT ;  /* 0x0000ffff0500788c */ /* 0x000fe4000bf24070 */
[----:B------:R-:W-:Y:S01]  /*10e0*/  USHF.L.U32 UR27, UR47, 0x8, URZ ;  /* 0x000000082f1b7899 */ /* 0x000fe200080006ff */
[----:B------:R-:W4:Y:S01]  /*10f0*/  F2I.U32.TRUNC.NTZ R3, R3 ;  /* 0x0000000300037305 */ /* 0x000f22000020f000 */
[----:B------:R-:W-:Y:S02]  /*1100*/  USEL UR24, UR5, 0xffff, !UP1 ;  /* 0x0000ffff05187887 */ /* 0x000fe4000c800000 */
[----:B------:R-:W-:-:S02]  /*1110*/  USHF.L.U32 UR26, UR47, 0xa, URZ ;  /* 0x0000000a2f1a7899 */ /* 0x000fc400080006ff */
[----:B------:R-:W-:Y:S01]  /*1120*/  USHF.L.U32 UR29, UR47, 0x4, URZ ;  /* 0x000000042f1d7899 */ /* 0x000fe200080006ff */
[----:B---3--:R-:W-:Y:S01]  /*1130*/  R2UR UR6, R2 ;  /* 0x00000000020672ca */ /* 0x008fe200000e0000 */
[----:B------:R-:W-:Y:S01]  /*1140*/  USHF.L.U32 UR8, UR20, 0x6, URZ ;  /* 0x0000000614087899 */ /* 0x000fe200080006ff */
[----:B------:R-:W-:Y:S01]  /*1150*/  PRMT R2, RZ, 0x7610, R2 ;  /* 0x00007610ff027816 */ /* 0x000fe20000000002 */
[----:B------:R-:W-:Y:S01]  /*1160*/  ULOP3.LUT UR24, UR24, 0xffff, URZ, 0xc0, !UPT ;  /* 0x0000ffff18187892 */ /* 0x000fe2000f8ec0ff */
[----:B------:R-:W-:Y:S01]  /*1170*/  UMOV UR10, 0x1111 ;  /* 0x00001111000a7882 */ /* 0x000fe20000000000 */
[----:B------:R-:W3:Y:S01]  /*1180*/  LDCU UR45, c[0x0][0xb24] ;  /* 0x00016480ff2d77ac */ /* 0x000ee20008000800 */
[----:B----4-:R-:W-:Y:S02]  /*1190*/  R2UR UR7, R3 ;  /* 0x00000000030772ca */ /* 0x010fe400000e0000 */
[----:B------:R-:W-:Y:S01]  /*11a0*/  PRMT R3, RZ, 0x7610, R3 ;  /* 0x00007610ff037816 */ /* 0x000fe20000000003 */
[----:B------:R-:W4:Y:S04]  /*11b0*/  LDCU UR33, c[0x0][0xb30] ;  /* 0x00016600ff2177ac */ /* 0x000f280008000800 */
[----:B------:R-:W-:-:S02]  /*11c0*/  UIADD3 UR4, UPT, UPT, -UR6, URZ, URZ ;  /* 0x000000ff06047290 */ /* 0x000fc4000fffe1ff */
[----:B------:R-:W-:Y:S02]  /*11d0*/  UISETP.NE.AND UP5, UPT, UR25, 0x2, UPT ;  /* 0x000000021900788c */ /* 0x000fe4000bfa5270 */
[----:B--2---:R-:W-:Y:S02]  /*11e0*/  UIMAD UR4, UR11, UR4, UR9 ;  /* 0x000000040b0472a4 */ /* 0x004fe4000f8e0209 */
[----:B------:R-:W-:Y:S02]  /*11f0*/  UIADD3 UR5, UPT, UPT, -UR7, URZ, URZ ;  /* 0x000000ff07057290 */ /* 0x000fe4000fffe1ff */
[----:B------:R-:W-:Y:S02]  /*1200*/  ULOP3.LUT UR27, UR27, 0xc00, URZ, 0xc0, !UPT ;  /* 0x00000c001b1b7892 */ /* 0x000fe4000f8ec0ff */
[----:B------:R-:W-:Y:S01]  /*1210*/  IMAD.U32 R52, RZ, RZ, UR4 ;  /* 0x00000004ff347e24 */ /* 0x000fe2000f8e00ff */
[----:B------:R-:W-:Y:S02]  /*1220*/  ULOP3.LUT UR26, UR26, 0x800, URZ, 0xc0, !UPT ;  /* 0x000008001a1a7892 */ /* 0x000fe4000f8ec0ff */
[----:B------:R-:W-:-:S02]  /*1230*/  ULOP3.LUT UR29, UR29, 0x20, URZ, 0xc0, !UPT ;  /* 0x000000201d1d7892 */ /* 0x000fc4000f8ec0ff */
[----:B-1----:R-:W-:Y:S01]  /*1240*/  UISETP.GE.AND UP6, UPT, UR30, 0x1, UPT ;  /* 0x000000011e00788c */ /* 0x002fe2000bfc6270 */
[----:B------:R-:W-:Y:S01]  /*1250*/  UMOV UR28, UR9 ;  /* 0x00000009001c7c82 */ /* 0x000fe20008000000 */
[----:B------:R-:W-:Y:S02]  /*1260*/  ULOP3.LUT UR49, UR8, 0x40, URZ, 0xc0, !UPT ;  /* 0x0000004008317892 */ /* 0x000fe4000f8ec0ff */
[----:B------:R-:W-:Y:S02]  /*1270*/  USHF.L.U32 UR24, UR10, UR24, URZ ;  /* 0x000000180a187299 */ /* 0x000fe400080006ff */
[----:B------:R-:W-:Y:S01]  /*1280*/  UIMAD UR63, UR63, UR5, UR20 ;  /* 0x000000053f3f72a4 */ /* 0x000fe2000f8e0214 */
[----:B---34-:R-:W-:Y:S11]  /*1290*/  BRA.U UP4, `(.L_x_17) ;  /* 0x0000000104b07547 */ /* 0x018ff6000b800000 */
[----:B------:R-:W-:Y:S01]  /*12a0*/  R2UR UR17, R52 ;  /* 0x00000000341172ca */ /* 0x000fe200000e0000 */
[----:B------:R-:W-:-:S12]  /*12b0*/  ULOP3.LUT UR4, UR63, 0x2, URZ, 0x3c, !UPT ;  /* 0x000000023f047892 */ /* 0x000fd8000f8e3cff */
[----:B------:R-:W-:Y:S02]  /*12c0*/  UISETP.NE.AND UP0, UPT, UR17, URZ, UPT ;  /* 0x000000ff1100728c */ /* 0x000fe4000bf05270 */
[----:B------:R-:W-:Y:S02]  /*12d0*/  UISETP.NE.AND UP2, UPT, UR17, 0x1, UPT ;  /* 0x000000011100788c */ /* 0x000fe4000bf45270 */
[----:B------:R-:W-:Y:S02]  /*12e0*/  UISETP.GT.U32.AND UP1, UPT, UR63, 0x1, UP0 ;  /* 0x000000013f00788c */ /* 0x000fe40008724070 */
[----:B------:R-:W-:Y:S02]  /*12f0*/  UISETP.GT.U32.AND UP0, UPT, UR4, 0x1, UP0 ;  /* 0x000000010400788c */ /* 0x000fe40008704070 */
[----:B------:R-:W-:Y:S02]  /*1300*/  USEL UR7, URZ, 0x1, UP1 ;  /* 0x00000001ff077887 */ /* 0x000fe40008800000 */
[----:B------:R-:W-:-:S02]  /*1310*/  USEL UR8, URZ, 0x2, UP1 ;  /* 0x00000002ff087887 */ /* 0x000fc40008800000 */
[----:B------:R-:W-:Y:S02]  /*1320*/  UISETP.GT.U32.AND UP1, UPT, UR63, 0x1, UP2 ;  /* 0x000000013f00788c */ /* 0x000fe40009724070 */
[----:B------:R-:W-:Y:S02]  /*1330*/  USEL UR12, URZ, 0x4, UP0 ;  /* 0x00000004ff0c7887 */ /* 0x000fe40008000000 */
[----:B------:R-:W-:Y:S02]  /*1340*/  USEL UR15, URZ, 0x8, UP0 ;  /* 0x00000008ff0f7887 */ /* 0x000fe40008000000 */
[----:B------:R-:W-:Y:S02]  /*1350*/  UISETP.GT.U32.AND UP0, UPT, UR4, 0x1, UP2 ;  /* 0x000000010400788c */ /* 0x000fe40009704070 */
[----:B------:R-:W-:Y:S02]  /*1360*/  USEL UR6, URZ, 0x10, UP1 ;  /* 0x00000010ff067887 */ /* 0x000fe40008800000 */
[----:B------:R-:W-:-:S02]  /*1370*/  USEL UR11, URZ, 0x20, UP1 ;  /* 0x00000020ff0b7887 */ /* 0x000fc40008800000 */
[----:B------:R-:W-:Y:S02]  /*1380*/  UISETP.NE.AND UP1, UPT, UR17, 0x2, UPT ;  /* 0x000000021100788c */ /* 0x000fe4000bf25270 */
[----:B------:R-:W-:Y:S02]  /*1390*/  USEL UR14, URZ, 0x40, UP0 ;  /* 0x00000040ff0e7887 */ /* 0x000fe40008000000 */
[----:B------:R-:W-:Y:S02]  /*13a0*/  USEL UR16, URZ, 0x80, UP0 ;  /* 0x00000080ff107887 */ /* 0x000fe40008000000 */
[----:B------:R-:W-:Y:S02]  /*13b0*/  UISETP.GT.U32.AND UP0, UPT, UR63, 0x1, UP1 ;  /* 0x000000013f00788c */ /* 0x000fe40008f04070 */
[----:B------:R-:W-:Y:S02]  /*13c0*/  UISETP.NE.AND UP2, UPT, UR17, 0x3, UPT ;  /* 0x000000031100788c */ /* 0x000fe4000bf45270 */
[----:B------:R-:W-:-:S02]  /*13d0*/  USEL UR5, URZ, 0x100, UP0 ;  /* 0x00000100ff057887 */ /* 0x000fc40008000000 */
[----:B------:R-:W-:Y:S02]  /*13e0*/  USEL UR10, URZ, 0x200, UP0 ;  /* 0x00000200ff0a7887 */ /* 0x000fe40008000000 */
[----:B------:R-:W-:Y:S02]  /*13f0*/  UISETP.GT.U32.AND UP0, UPT, UR63, 0x1, UP2 ;  /* 0x000000013f00788c */ /* 0x000fe40009704070 */
[----:B------:R-:W-:Y:S02]  /*1400*/  UIADD3 UR5, UPT, UPT, UR5, UR6, UR7 ;  /* 0x0000000605057290 */ /* 0x000fe4000fffe007 */
[----:B------:R-:W-:Y:S02]  /*1410*/  USEL UR9, URZ, 0x1000, UP0 ;  /* 0x00001000ff097887 */ /* 0x000fe40008000000 */
[----:B------:R-:W-:Y:S02]  /*1420*/  USEL UR13, URZ, 0x2000, UP0 ;  /* 0x00002000ff0d7887 */ /* 0x000fe40008000000 */
[----:B------:R-:W-:-:S02]  /*1430*/  UIADD3 UR5, UPT, UPT, UR8, UR9, UR5 ;  /* 0x0000000908057290 */ /* 0x000fc4000fffe005 */
[----:B------:R-:W-:Y:S02]  /*1440*/  UISETP.GT.U32.AND UP1, UPT, UR4, 0x1, UP1 ;  /* 0x000000010400788c */ /* 0x000fe40008f24070 */
[----:B------:R-:W-:Y:S02]  /*1450*/  UIADD3 UR5, UPT, UPT, UR10, UR11, UR5 ;  /* 0x0000000b0a057290 */ /* 0x000fe4000fffe005 */
[----:B------:R-:W-:Y:S02]  /*1460*/  UISETP.GT.U32.AND UP0, UPT, UR4, 0x1, UP2 ;  /* 0x000000010400788c */ /* 0x000fe40009704070 */
[----:B------:R-:W-:Y:S02]  /*1470*/  USEL UR4, URZ, 0x400, UP1 ;  /* 0x00000400ff047887 */ /* 0x000fe40008800000 */
[----:B------:R-:W-:Y:S02]  /*1480*/  UIADD3 UR5, UPT, UPT, UR12, UR13, UR5 ;  /* 0x0000000d0c057290 */ /* 0x000fe4000fffe005 */
[----:B------:R-:W-:-:S02]  /*1490*/  USEL UR6, URZ, 0x4000, UP0 ;  /* 0x00004000ff067887 */ /* 0x000fc40008000000 */
[----:B------:R-:W-:Y:S02]  /*14a0*/  UIADD3 UR5, UPT, UPT, UR4, UR14, UR5 ;  /* 0x0000000e04057290 */ /* 0x000fe4000fffe005 */
[----:B------:R-:W-:Y:S02]  /*14b0*/  USEL UR7, URZ, 0x800, UP1 ;  /* 0x00000800ff077887 */ /* 0x000fe40008800000 */
[----:B------:R-:W-:Y:S02]  /*14c0*/  ULOP3.LUT UR4, UR63, 0xfffffffe, URZ, 0xc0, !UPT ;  /* 0xfffffffe3f047892 */ /* 0x000fe4000f8ec0ff */
[----:B------:R-:W-:Y:S02]  /*14d0*/  UIADD3 UR5, UPT, UPT, UR15, UR6, UR5 ;  /* 0x000000060f057290 */ /* 0x000fe4000fffe005 */
[----:B------:R-:W-:Y:S02]  /*14e0*/  ULEA UR4, UR17, UR4, 0x2 ;  /* 0x0000000411047291 */ /* 0x000fe4000f8e10ff */
[----:B------:R-:W-:-:S02]  /*14f0*/  USEL UR6, URZ, 0x8000, UP0 ;  /* 0x00008000ff067887 */ /* 0x000fc40008000000 */
[----:B------:R-:W-:-:S03]  /*1500*/  UIADD3 UR5, UPT, UPT, UR7, UR16, UR5 ;  /* 0x0000001007057290 */ /* 0x000fc6000fffe005 */
[----:B------:R-:W-:Y:S01]  /*1510*/  UMOV UR7, 0x3 ;  /* 0x0000000300077882 */ /* 0x000fe20000000000 */
[----:B------:R-:W-:Y:S02]  /*1520*/  UIADD3 UR5, UPT, UPT, UR5, UR6, URZ ;  /* 0x0000000605057290 */ /* 0x000fe4000fffe0ff */
[----:B------:R-:W-:-:S04]  /*1530*/  USHF.L.U32 UR4, UR7, UR4, URZ ;  /* 0x0000000407047299 */ /* 0x000fc800080006ff */
[----:B------:R-:W-:Y:S02]  /*1540*/  MOV R3, UR5 ;  /* 0x0000000500037c02 */ /* 0x000fe40008000f00 */
[----:B------:R-:W-:Y:S02]  /*1550*/  IMAD.U32 R2, RZ, RZ, UR4 ;  /* 0x00000004ff027e24 */ /* 0x000fe4000f8e00ff */
.L_x_17:
[----:B------:R-:W-:Y:S05]  /*1560*/  BRA.U !UP6, `(.L_x_18) ;  /* 0x000000010ed47547 */ /* 0x000fea000b800000 */
[----:B------:R-:W1:Y:S01]  /*1570*/  LDCU.128 UR12, c[0x0][0xb10] ;  /* 0x00016200ff0c77ac */ /* 0x000e620008000c00 */
[----:B------:R-:W2:Y:S01]  /*1580*/  LDCU UR6, c[0x0][0x370] ;  /* 0x00006e00ff0677ac */ /* 0x000ea20008000800 */
[----:B------:R-:W3:Y:S01]  /*1590*/  LDCU UR5, c[0x0][0x374] ;  /* 0x00006e80ff0577ac */ /* 0x000ee20008000800 */
[----:B------:R-:W4:Y:S01]  /*15a0*/  LDCU UR31, c[0x0][0xb0c] ;  /* 0x00016180ff1f77ac */ /* 0x000f220008000800 */
[----:B------:R-:W4:Y:S01]  /*15b0*/  LDCU UR7, c[0x0][0xb20] ;  /* 0x00016400ff0777ac */ /* 0x000f220008000800 */
[----:B------:R-:W4:Y:S01]  /*15c0*/  LDCU.64 UR8, c[0x0][0xb28] ;  /* 0x00016500ff0877ac */ /* 0x000f220008000a00 */
[----:B-1----:R-:W-:Y:S02]  /*15d0*/  UISETP.NE.AND UP0, UPT, UR14, 0x1, UPT ;  /* 0x000000010e00788c */ /* 0x002fe4000bf05270 */
[----:B---3--:R-:W-:Y:S02]  /*15e0*/  UIMAD.WIDE.U32 UR10, UR5, UR15, URZ ;  /* 0x0000000f050a72a5 */ /* 0x008fe4000f8e00ff */
[----:B--2---:R-:W-:-:S02]  /*15f0*/  UIMAD.WIDE.U32 UR18, UR6, UR12, URZ ;  /* 0x0000000c061272a5 */ /* 0x004fc4000f8e00ff */
[----:B----4-:R-:W-:Y:S02]  /*1600*/  UISETP.NE.AND UP1, UPT, UR31, 0x1, UPT ;  /* 0x000000011f00788c */ /* 0x010fe4000bf25270 */
[----:B------:R-:W-:Y:S01]  /*1610*/  UISETP.NE.AND UP2, UPT, UR30, 0x1, UPT ;  /* 0x000000011e00788c */ /* 0x000fe2000bf45270 */
[----:B------:R-:W-:Y:S02]  /*1620*/  UMOV UR10, UR11 ;  /* 0x0000000b000a7c82 */ /* 0x000fe40008000000 */
[----:B------:R-:W-:Y:S01]  /*1630*/  UMOV UR18, UR19 ;  /* 0x0000001300127c82 */ /* 0x000fe20008000000 */
[----:B------:R-:W-:Y:S02]  /*1640*/  @UP0 USHF.R.U32.HI UR5, URZ, UR7, UR10 ;  /* 0x00000007ff050299 */ /* 0x000fe4000801160a */
[----:B------:R-:W-:Y:S02]  /*1650*/  UIMAD.WIDE.U32 UR22, UR28, UR15, URZ ;  /* 0x0000000f1c1672a5 */ /* 0x000fe4000f8e00ff */
[----:B------:R-:W-:-:S02]  /*1660*/  UIMAD.WIDE.U32 UR10, UR5, UR8, URZ ;  /* 0x00000008050a72a5 */ /* 0x000fc4000f8e00ff */
[----:B------:R-:W-:Y:S02]  /*1670*/  @UP1 USHF.R.U32.HI UR6, URZ, UR13, UR18 ;  /* 0x0000000dff061299 */ /* 0x000fe40008011612 */
[----:B------:R-:W-:Y:S02]  /*1680*/  UIMAD.WIDE.U32 UR16, UR20, UR12, URZ ;  /* 0x0000000c141072a5 */ /* 0x000fe4000f8e00ff */
[----:B------:R-:W-:Y:S01]  /*1690*/  UIMAD.WIDE.U32 UR18, UR6, UR8, URZ ;  /* 0x00000008061272a5 */ /* 0x000fe2000f8e00ff */
[----:B------:R-:W-:Y:S01]  /*16a0*/  UMOV UR4, UR23 ;  /* 0x0000001700047c82 */ /* 0x000fe20008000000 */
[----:B------:R-:W-:Y:S01]  /*16b0*/  UMOV UR10, UR11 ;  /* 0x0000000b000a7c82 */ /* 0x000fe20008000000 */
[----:B------:R-:W-:Y:S02]  /*16c0*/  USHF.R.U32.HI UR4, URZ, UR7, UR4 ;  /* 0x00000007ff047299 */ /* 0x000fe40008011604 */
[----:B------:R-:W-:Y:S01]  /*16d0*/  @UP2 USHF.R.U32.HI UR5, URZ, UR9, UR10 ;  /* 0x00000009ff052299 */ /* 0x000fe2000801160a */
[----:B------:R-:W-:Y:S01]  /*16e0*/  UMOV UR16, UR17 ;  /* 0x0000001100107c82 */ /* 0x000fe20008000000 */
[----:B------:R-:W-:Y:S01]  /*16f0*/  UMOV UR18, UR19 ;  /* 0x0000001300127c82 */ /* 0x000fe20008000000 */
[----:B------:R-:W-:-:S02]  /*1700*/  USHF.R.U32.HI UR13, URZ, UR13, UR16 ;  /* 0x0000000dff0d7299 */ /* 0x000fc40008011610 */
[----:B------:R-:W-:Y:S02]  /*1710*/  USEL UR4, UR28, UR4, !UP0 ;  /* 0x000000041c047287 */ /* 0x000fe4000c000000 */
[----:B------:R-:W-:Y:S02]  /*1720*/  @UP2 USHF.R.U32.HI UR6, URZ, UR9, UR18 ;  /* 0x00000009ff062299 */ /* 0x000fe40008011612 */
[----:B------:R-:W-:Y:S02]  /*1730*/  UIMAD UR7, UR5, UR30, URZ ;  /* 0x0000001e050772a4 */ /* 0x000fe4000f8e02ff */
[----:B------:R-:W-:Y:S02]  /*1740*/  USEL UR5, UR20, UR13, !UP1 ;  /* 0x0000000d14057287 */ /* 0x000fe4000c800000 */
[----:B------:R-:W-:Y:S02]  /*1750*/  UIMAD UR12, UR6, UR30, URZ ;  /* 0x0000001e060c72a4 */ /* 0x000fe4000f8e02ff */
[----:B------:R-:W-:-:S02]  /*1760*/  UISETP.GE.AND UP0, UPT, UR4, UR7, UPT ;  /* 0x000000070400728c */ /* 0x000fc4000bf06270 */
[----:B------:R-:W-:Y:S02]  /*1770*/  UIMAD.WIDE.U32 UR10, UR4, UR8, URZ ;  /* 0x00000008040a72a5 */ /* 0x000fe4000f8e00ff */
[----:B------:R-:W-:Y:S02]  /*1780*/  UISETP.GE.OR UP0, UPT, UR5, UR12, UP0 ;  /* 0x0000000c0500728c */ /* 0x000fe40008706670 */
[----:B------:R-:W-:Y:S02]  /*1790*/  UIMAD.WIDE.U32 UR12, UR5, UR8, URZ ;  /* 0x00000008050c72a5 */ /* 0x000fe4000f8e00ff */
[----:B------:R-:W-:Y:S01]  /*17a0*/  UIADD3 UR10, UPT, UPT, -UR4, URZ, URZ ;  /* 0x000000ff040a7290 */ /* 0x000fe2000fffe1ff */
[----:B------:R-:W-:Y:S01]  /*17b0*/  UMOV UR8, UR11 ;  /* 0x0000000b00087c82 */ /* 0x000fe20008000000 */
[----:B------:R-:W-:Y:S02]  /*17c0*/  UIADD3 UR11, UPT, UPT, -UR5, URZ, URZ ;  /* 0x000000ff050b7290 */ /* 0x000fe4000fffe1ff */
[----:B------:R-:W-:-:S03]  /*17d0*/  USHF.R.U32.HI UR8, URZ, UR9, UR8 ;  /* 0x00000009ff087299 */ /* 0x000fc60008011608 */
[----:B------:R-:W-:Y:S01]  /*17e0*/  @!UP0 UMOV UR7, UR13 ;  /* 0x0000000d00078c82 */ /* 0x000fe20008000000 */
[----:B------:R-:W-:Y:S02]  /*17f0*/  UIMAD UR28, UR14, UR10, UR28 ;  /* 0x0000000a0e1c72a4 */ /* 0x000fe4000f8e021c */
[----:B------:R-:W-:Y:S02]  /*1800*/  USEL UR8, UR4, UR8, !UP2 ;  /* 0x0000000804087287 */ /* 0x000fe4000d000000 */
[----:B------:R-:W-:Y:S02]  /*1810*/  @!UP0 USHF.R.U32.HI UR7, URZ, UR9, UR7 ;  /* 0x00000009ff078299 */ /* 0x000fe40008011607 */
[----:B------:R-:W-:Y:S02]  /*1820*/  UIADD3 UR9, UPT, UPT, -UR8, URZ, URZ ;  /* 0x000000ff08097290 */ /* 0x000fe4000fffe1ff */
[----:B------:R-:W-:Y:S02]  /*1830*/  @!UP0 USEL UR7, UR5, UR7, !UP2 ;  /* 0x0000000705078287 */ /* 0x000fe4000d000000 */
[----:B------:R-:W-:-:S02]  /*1840*/  UIMAD UR9, UR30, UR9, UR4 ;  /* 0x000000091e0972a4 */ /* 0x000fc4000f8e0204 */
[----:B------:R-:W-:Y:S02]  /*1850*/  @!UP0 UIADD3 UR8, UPT, UPT, UR8, -UR7, URZ ;  /* 0x8000000708088290 */ /* 0x000fe4000fffe0ff */
[----:B------:R-:W-:Y:S02]  /*1860*/  @!UP0 UIMAD UR6, UR9, UR6, UR7 ;  /* 0x00000006090682a4 */ /* 0x000fe4000f8e0207 */
[----:B------:R-:W-:Y:S02]  /*1870*/  @!UP0 UIMAD UR4, UR8, UR30, UR5 ;  /* 0x0000001e080482a4 */ /* 0x000fe4000f8e0205 */
[----:B------:R-:W-:Y:S02]  /*1880*/  UIMAD UR20, UR31, UR11, UR20 ;  /* 0x0000000b1f1472a4 */ /* 0x000fe4000f8e0214 */
[----:B------:R-:W-:Y:S01]  /*1890*/  UIMAD UR28, UR4, UR14, UR28 ;  /* 0x0000000e041c72a4 */ /* 0x000fe2000f8e021c */
[----:B------:R-:W-:Y:S02]  /*18a0*/  @!UP0 UMOV UR5, UR6 ;  /* 0x0000000600058c82 */ /* 0x000fe40008000000 */
[----:B------:R-:W-:-:S12]  /*18b0*/  UIMAD UR20, UR5, UR31, UR20 ;  /* 0x0000001f051472a4 */ /* 0x000fd8000f8e0214 */
.L_x_18:
[----:B------:R-:W-:-:S09]  /*18c0*/  UISETP.NE.AND UP0, UPT, UR33, 0x1, UPT ;  /* 0x000000012100788c */ /* 0x000fd2000bf05270 */
[----:B------:R-:W-:Y:S05]  /*18d0*/  BRA.U UP0, `(.L_x_19) ;  /* 0x0000000100447547 */ /* 0x000fea000b800000 */
[----:B------:R-:W1:Y:S01]  /*18e0*/  LDCU.128 UR8, c[0x0][0xb10] ;  /* 0x00016200ff0877ac */ /* 0x000e620008000c00 */
[----:B------:R-:W2:Y:S01]  /*18f0*/  LDCU UR12, c[0x0][0xb0c] ;  /* 0x00016180ff0c77ac */ /* 0x000ea20008000800 */
[----:B------:R-:W3:Y:S01]  /*1900*/  LDCU UR13, c[0x0][0xb20] ;  /* 0x00016400ff0d77ac */ /* 0x000ee20008000800 */
[----:B-1----:R-:W-:Y:S02]  /*1910*/  UIMAD.WIDE.U32 UR6, UR20, UR8, URZ ;  /* 0x00000008140672a5 */ /* 0x002fe4000f8e00ff */
[----:B------:R-:W-:Y:S02]  /*1920*/  UIMAD.WIDE.U32 UR4, UR28, UR11, URZ ;  /* 0x0000000b1c0472a5 */ /* 0x000fe4000f8e00ff */
[----:B--2---:R-:W-:Y:S02]  /*1930*/  UISETP.NE.AND UP1, UPT, UR12, 0x1, UPT ;  /* 0x000000010c00788c */ /* 0x004fe4000bf25270 */
[----:B------:R-:W-:Y:S01]  /*1940*/  UISETP.NE.AND UP0, UPT, UR10, 0x1, UPT ;  /* 0x000000010a00788c */ /* 0x000fe2000bf05270 */
[----:B------:R-:W-:-:S02]  /*1950*/  UMOV UR6, UR7 ;  /* 0x0000000700067c82 */ /* 0x000fc40008000000 */
[----:B------:R-:W-:Y:S01]  /*1960*/  UMOV UR4, UR5 ;  /* 0x0000000500047c82 */ /* 0x000fe20008000000 */
[----:B------:R-:W-:Y:S02]  /*1970*/  USHF.R.U32.HI UR9, URZ, UR9, UR6 ;  /* 0x00000009ff097299 */ /* 0x000fe40008011606 */
[----:B---3--:R-:W-:Y:S02]  /*1980*/  USHF.R.U32.HI UR4, URZ, UR13, UR4 ;  /* 0x0000000dff047299 */ /* 0x008fe40008011604 */
[----:B------:R-:W-:Y:S02]  /*1990*/  USEL UR5, UR20, UR9, !UP1 ;  /* 0x0000000914057287 */ /* 0x000fe4000c800000 */
[----:B------:R-:W-:-:S04]  /*19a0*/  USEL UR4, UR28, UR4, !UP0 ;  /* 0x000000041c047287 */ /* 0x000fc8000c000000 */
[----:B------:R-:W-:Y:S02]  /*19b0*/  UIADD3 UR6, UPT, UPT, UR5, -UR4, URZ ;  /* 0x8000000405067290 */ /* 0x000fe4000fffe0ff */
[----:B------:R-:W-:Y:S02]  /*19c0*/  UIADD3 UR4, UPT, UPT, -UR5, UR4, URZ ;  /* 0x0000000405047290 */ /* 0x000fe4000fffe1ff */
[----:B------:R-:W-:Y:S02]  /*19d0*/  UIMAD UR28, UR6, UR10, UR28 ;  /* 0x0000000a061c72a4 */ /* 0x000fe4000f8e021c */
[----:B------:R-:W-:-:S12]  /*19e0*/  UIMAD UR20, UR4, UR12, UR20 ;  /* 0x0000000c041472a4 */ /* 0x000fd8000f8e0214 */
.L_x_19:
[----:B------:R-:W-:-:S09]  /*19f0*/  UISETP.EQ.U32.AND UP0, UPT, UR34, 0x1, UPT ;  /* 0x000000012200788c */ /* 0x000fd2000bf02070 */
[----:B------:R-:W-:Y:S05]  /*1a00*/  BRA.U !UP0, `(.L_x_20) ;  /* 0x00000001080c7547 */ /* 0x000fea000b800000 */
[----:B------:R-:W-:Y:S01]  /*1a10*/  UCGABAR_WAIT ;  /* 0x0000000000007dc7 */ /* 0x000fe20008000000 */
[----:B------:R-:W-:Y:S01]  /*1a20*/  CCTL.IVALL ;  /* 0x00000000ff00798f */ /* 0x000fe20002000000 */
[----:B------:R-:W-:Y:S05]  /*1a30*/  BRA `(.L_x_21) ;  /* 0x0000000000047947 */ /* 0x000fea0003800000 */
.L_x_20:
[----:B------:R-:W-:Y:S06]  /*1a40*/  BAR.SYNC.DEFER_BLOCKING 0x0 ;  /* 0x0000000000007b1d */ /* 0x000fec0000010000 */
.L_x_21:
[----:B------:R-:W-:Y:S05]  /*1a50*/  BRA.U UP5, `(.L_x_22) ;  /* 0x0000001505247547 */ /* 0x000fea000b800000 */
[----:B------:R-:W1:Y:S01]  /*1a60*/  LDCU UR6, c[0x0][0x38c] ;  /* 0x00007180ff0677ac */ /* 0x000e620008000800 */
[----:B------:R-:W-:Y:S01]  /*1a70*/  PLOP3.LUT P1, PT, PT, PT, UP3, 0x80, 0x8 ;  /* 0x000000000008781c */ /* 0x000fe20003f2f038 */
[----:B------:R-:W-:Y:S01]  /*1a80*/  IMAD.MOV.U32 R12, RZ, RZ, 0x1 ;  /* 0x00000001ff0c7424 */ /* 0x000fe200078e00ff */
[----:B------:R-:W-:Y:S02]  /*1a90*/  ISETP.NE.AND P2, PT, R0, RZ, P3 ;  /* 0x000000ff0000720c */ /* 0x000fe40001f45270 */
[----:B------:R-:W-:Y:S02]  /*1aa0*/  CS2R R10, SRZ ;  /* 0x00000000000a7805 */ /* 0x000fe4000001ff00 */
[----:B------:R-:W-:Y:S01]  /*1ab0*/  PLOP3.LUT P1, PT, P1, PT, PT, 0x8, 0x80 ;  /* 0x000000000080781c */ /* 0x000fe20000f2e170 */
[----:B------:R-:W-:Y:S01]  /*1ac0*/  IMAD.MOV.U32 R9, RZ, RZ, RZ ;  /* 0x000000ffff097224 */ /* 0x000fe200078e00ff */
[----:B------:R-:W2:Y:S01]  /*1ad0*/  LDCU UR41, c[0x0][0x370] ;  /* 0x00006e00ff2977ac */ /* 0x000ea20008000800 */
[----:B------:R-:W-:Y:S01]  /*1ae0*/  IMAD.MOV.U32 R8, RZ, RZ, 0x1 ;  /* 0x00000001ff087424 */ /* 0x000fe200078e00ff */
[----:B------:R-:W3:Y:S01]  /*1af0*/  LDCU.64 UR30, c[0x0][0x348] ;  /* 0x00006900ff1e77ac */ /* 0x000ee20008000a00 */
[----:B------:R-:W-:Y:S01]  /*1b00*/  UIADD3 UR46, UPT, UPT, UR49, UR32, URZ ;  /* 0x00000020312e7290 */ /* 0x000fe2000fffe0ff */
[----:B------:R-:W4:Y:S01]  /*1b10*/  LDCU UR40, c[0x0][0x374] ;  /* 0x00006e80ff2877ac */ /* 0x000f220008000800 */
[----:B-1----:R-:W-:-:S02]  /*1b20*/  UIADD3 UR5, UPT, UPT, UR6, 0x3f, URZ ;  /* 0x0000003f06057890 */ /* 0x002fc4000fffe0ff */
[----:B------:R-:W-:Y:S02]  /*1b30*/  UIADD3 UR50, UPT, UPT, UR6, 0x7e, URZ ;  /* 0x0000007e06327890 */ /* 0x000fe4000fffe0ff */
[----:B------:R-:W-:Y:S01]  /*1b40*/  USHF.R.S32.HI UR4, URZ, 0x1f, UR5 ;  /* 0x0000001fff047899 */ /* 0x000fe20008011405 */
[----:B------:R-:W-:-:S03]  /*1b50*/  UMOV UR7, URZ ;  /* 0x000000ff00077c82 */ /* 0x000fc60008000000 */
[----:B------:R-:W-:Y:S02]  /*1b60*/  ULEA.HI UR4, UR4, UR5, URZ, 0x6 ;  /* 0x0000000504047291 */ /* 0x000fe4000f8f30ff */
[----:B------:R-:W-:Y:S02]  /*1b70*/  UIADD3 UR5, UPT, UPT, UR6, -0x1, URZ ;  /* 0xffffffff06057890 */ /* 0x000fe4000fffe0ff */
[----:B------:R-:W-:Y:S02]  /*1b80*/  USHF.R.S32.HI UR43, URZ, 0x6, UR4 ;  /* 0x00000006ff2b7899 */ /* 0x000fe40008011404 */
[----:B------:R-:W-:Y:S02]  /*1b90*/  UISETP.GE.U32.AND UP1, UPT, UR5, -0x7f, UPT ;  /* 0xffffff810500788c */ /* 0x000fe4000bf26070 */
[----:B------:R-:W-:-:S04]  /*1ba0*/  UISETP.LT.U32.AND UP0, UPT, UR43, 0x5, UPT ;  /* 0x000000052b00788c */ /* 0x000fc8000bf01070 */
[----:B------:R-:W-:Y:S02]  /*1bb0*/  USEL UR42, UR43, 0x5, UP0 ;  /* 0x000000052b2a7887 */ /* 0x000fe40008000000 */
[----:B------:R-:W-:Y:S02]  /*1bc0*/  UISETP.NE.AND UP0, UPT, UR25, URZ, UPT ;  /* 0x000000ff1900728c */ /* 0x000fe4000bf05270 */
[----:B------:R-:W-:Y:S02]  /*1bd0*/  UIADD3 UR4, UPT, UPT, UR42, -0x1, URZ ;  /* 0xffffffff2a047890 */ /* 0x000fe4000fffe0ff */
[----:B------:R-:W-:Y:S02]  /*1be0*/  @UP1 UIADD3 UR4, UPT, UPT, UR42, URZ, URZ ;  /* 0x000000ff2a041290 */ /* 0x000fe4000fffe0ff */
[----:B------:R-:W-:Y:S02]  /*1bf0*/  USEL UR25, UR52, 0x2, UP0 ;  /* 0x0000000234197887 */ /* 0x000fe40008000000 */
[----:B------:R-:W-:-:S02]  /*1c00*/  UIADD3 UR48, UPT, UPT, UR43, -UR42, URZ ;  /* 0x8000002a2b307290 */ /* 0x000fc4000fffe0ff */
[----:B------:R-:W-:Y:S02]  /*1c10*/  UIADD3 UR37, UPT, UPT, UR4, 0x1, URZ ;  /* 0x0000000104257890 */ /* 0x000fe4000fffe0ff */
[----:B--234-:R-:W-:-:S12]  /*1c20*/  UIADD3 UR44, UPT, UPT, -UR4, URZ, URZ ;  /* 0x000000ff042c7290 */ /* 0x01cfd8000fffe1ff */
.L_x_42:
[----:B------:R-:W-:Y:S01]  /*1c30*/  UISETP.NE.AND UP0, UPT, UR47, URZ, UPT ;  /* 0x000000ff2f00728c */ /* 0x000fe2000bf05270 */
[----:B------:R-:W1:Y:S08]  /*1c40*/  S2UR UR47, SR_CgaCtaId ;  /* 0x00000000002f79c3 */ /* 0x000e700000008800 */
[----:B------:R-:W-:Y:S05]  /*1c50*/  BRA.U UP0, `(.L_x_23) ;  /* 0x0000000100347547 */ /* 0x000fea000b800000 */
[----:B------:R-:W2:Y:S01]  /*1c60*/  S2R R0, SR_CgaCtaId ;  /* 0x0000000000007919 */ /* 0x000ea20000008800 */
[----:B------:R-:W-:-:S04]  /*1c70*/  MOV R2, 0x400 ;  /* 0x0000040000027802 */ /* 0x000fc80000000f00 */
[----:B--2---:R-:W-:Y:S02]  /*1c80*/  LEA R0, R0, R2, 0x18 ;  /* 0x0000000200007211 */ /* 0x004fe400078ec0ff */
[----:B------:R-:W-:-:S03]  /*1c90*/  SHF.L.U32 R2, R8, 0x1f, RZ ;  /* 0x0000001f08027819 */ /* 0x000fc600000006ff */
[----:B------:R-:W-:-:S04]  /*1ca0*/  IMAD R0, R9, 0x8, R0 ;  /* 0x0000000809007824 */ /* 0x000fc800078e0200 */
[----:B------:R-:W2:Y:S02]  /*1cb0*/  SYNCS.PHASECHK.TRANS64.TRYWAIT P0, [R0+URZ+0x110], R2 ;  /* 0x00011002000075a7 */ /* 0x000ea400080011ff */
[----:B--2---:R-:W-:Y:S05]  /*1cc0*/  @!P0 BRA `(.L_x_24) ;  /* 0x0000007400148947 */ /* 0x004fea0003800000 */
.L_x_150:
[----:B------:R-:W-:Y:S01]  /*1cd0*/  VIADD R9, R9, 0x1 ;  /* 0x0000000109097836 */ /* 0x000fe20000000000 */
[----:B------:R2:W-:Y:S04]  /*1ce0*/  SYNCS.ARRIVE.TRANS64.A1T0 RZ, [R0+URZ+0x100], RZ ;  /* 0x000100ff00ff79a7 */ /* 0x0005e800081000ff */
[----:B------:R-:W-:-:S04]  /*1cf0*/  ISETP.NE.AND P0, PT, R9, 0x2, PT ;  /* 0x000000020900780c */ /* 0x000fc80003f05270 */
[----:B------:R-:W-:Y:S02]  /*1d00*/  SEL R9, R9, RZ, P0 ;  /* 0x000000ff09097207 */ /* 0x000fe40000000000 */
[----:B--2---:R-:W-:-:S04]  /*1d10*/  SEL R0, RZ, 0x1, P0 ;  /* 0x00000001ff007807 */ /* 0x004fc80000000000 */
[----:B------:R-:W-:-:S07]  /*1d20*/  LOP3.LUT R8, R8, R0, RZ, 0x3c, !PT ;  /* 0x0000000008087212 */ /* 0x000fce00078e3cff */
.L_x_23:
[----:B------:R-:W-:Y:S01]  /*1d30*/  UMOV UR6, 0x400 ;  /* 0x0000040000067882 */ /* 0x000fe20000000000 */
[----:B------:R-:W-:Y:S01]  /*1d40*/  SHF.L.U32 R0, R12, 0x1f, RZ ;  /* 0x0000001f0c007819 */ /* 0x000fe200000006ff */
[----:B-1----:R-:W-:Y:S02]  /*1d50*/  ULEA UR6, UR47, UR6, 0x18 ;  /* 0x000000062f067291 */ /* 0x002fe4000f8ec0ff */
[----:B------:R-:W-:Y:S02]  /*1d60*/  UISETP.GE.U32.AND UP0, UPT, UR50, 0x7f, UPT ;  /* 0x0000007f3200788c */ /* 0x000fe4000bf06070 */
[----:B------:R-:W-:Y:S02]  /*1d70*/  ULEA UR4, UR7, UR6, 0x3 ;  /* 0x0000000607047291 */ /* 0x000fe4000f8e18ff */
[----:B------:R-:W-:Y:S01]  /*1d80*/  ULEA UR10, UR28, UR49, 0x7 ;  /* 0x000000311c0a7291 */ /* 0x000fe2000f8e38ff */
[----:B------:R-:W-:-:S06]  /*1d90*/  UMOV UR13, URZ ;  /* 0x000000ff000d7c82 */ /* 0x000fcc0008000000 */
[----:B------:R1:W2:Y:S01]  /*1da0*/  SYNCS.PHASECHK.TRANS64.TRYWAIT P0, [UR4+0x28], R0 ;  /* 0x00002800ff0075a7 */ /* 0x0002a20008001104 */
[----:B------:R-:W-:-:S04]  /*1db0*/  ULEA.HI UR4, UR20, UR20, URZ, 0x1 ;  /* 0x0000001414047291 */ /* 0x000fc8000f8f08ff */
[----:B------:R-:W-:-:S04]  /*1dc0*/  USHF.L.U32 UR4, UR4, 0x6, URZ ;  /* 0x0000000604047899 */ /* 0x000fc800080006ff */
[----:B------:R-:W-:-:S04]  /*1dd0*/  ULOP3.LUT UR35, UR4, 0xffffff80, URZ, 0xc0, !UPT ;  /* 0xffffff8004237892 */ /* 0x000fc8000f8ec0ff */
[----:B------:R-:W-:Y:S01]  /*1de0*/  UIADD3 UR35, UPT, UPT, UR46, UR35, URZ ;  /* 0x000000232e237290 */ /* 0x000fe2000fffe0ff */
[----:B------:R-:W-:Y:S11]  /*1df0*/  BRA.U !UP0, `(.L_x_25) ;  /* 0x0000000108d87547 */ /* 0x000ff6000b800000 */
[----:B------:R-:W-:Y:S01]  /*1e00*/  UMOV UR18, UR44 ;  /* 0x0000002c00127c82 */ /* 0x000fe20008000000 */
[----:B------:R-:W-:Y:S01]  /*1e10*/  UMOV UR4, UR7 ;  /* 0x0000000700047c82 */ /* 0x000fe20008000000 */
[----:B------:R-:W-:Y:S01]  /*1e20*/  UMOV UR34, URZ ;  /* 0x000000ff00227c82 */ /* 0x000fe20008000000 */
[----:B------:R-:W-:-:S05]  /*1e30*/  UMOV UR11, UR29 ;  /* 0x0000001d000b7c82 */ /* 0x000fca0008000000 */
.L_x_31:
[----:B------:R-:W-:Y:S01]  /*1e40*/  ULEA UR33, UR4, UR6, 0x3 ;  /* 0x0000000604217291 */ /* 0x000fe2000f8e18ff */
[----:B------:R-:W-:Y:S01]  /*1e50*/  @P3 MOV R2, 0x8000 ;  /* 0x0000800000023802 */ /* 0x000fe20000000f00 */
[----:B--2-4-:R-:W-:Y:S10]  /*1e60*/  @P0 BRA `(.L_x_26) ;  /* 0x00000000000c0947 */ /* 0x014ff40003800000 */
[----:B------:R-:W-:-:S04]  /*1e70*/  SHF.L.U32 R3, R12, 0x1f, RZ ;  /* 0x0000001f0c037819 */ /* 0x000fc800000006ff */
[----:B------:R-:W2:Y:S02]  /*1e80*/  SYNCS.PHASECHK.TRANS64.TRYWAIT P0, [UR33+0x28], R3 ;  /* 0x00002803ff0075a7 */ /* 0x000ea40008001121 */
[----:B--2---:R-:W-:Y:S05]  /*1e90*/  @!P0 BRA `(.L_x_27) ;  /* 0x0000007000b48947 */ /* 0x004fea0003800000 */
.L_x_26:
[----:B------:R2:W-:Y:S01]  /*1ea0*/  @P3 SYNCS.ARRIVE.TRANS64 RZ, [UR33], R2 ;  /* 0x00000002ffff39a7 */ /* 0x0005e20008000021 */
[----:B------:R-:W-:Y:S02]  /*1eb0*/  ULOP3.LUT UR5, UR25, 0x2, URZ, 0xfc, !UPT ;  /* 0x0000000219057892 */ /* 0x000fe4000f8efcff */
[----:B------:R-:W-:Y:S02]  /*1ec0*/  UIADD3 UR18, UPT, UPT, UR18, 0x1, URZ ;  /* 0x0000000112127890 */ /* 0x000fe4000fffe0ff */
[----:B------:R-:W-:Y:S02]  /*1ed0*/  UISETP.NE.AND UP0, UPT, UR5, 0x2, UPT ;  /* 0x000000020500788c */ /* 0x000fe4000bf05270 */
[----:B------:R-:W-:-:S07]  /*1ee0*/  UISETP.NE.AND UP2, UPT, UR18, 0x1, UPT ;  /* 0x000000011200788c */ /* 0x000fce000bf45270 */
[----:B------:R-:W-:Y:S05]  /*1ef0*/  BRA.U UP0, `(.L_x_28) ;  /* 0x0000000100047547 */ /* 0x000fea000b800000 */
[----:B------:R-:W-:Y:S05]  /*1f00*/  BPT.TRAP 0x1 ;  /* 0x000000040000795c */ /* 0x000fea0000300000 */
.L_x_28:
[----:B------:R-:W-:Y:S04]  /*1f10*/  BSSY.RECONVERGENT B0, `(.L_x_29) ;  /* 0x0000003000007945 */ /* 0x000fe80003800200 */
[----:B------:R-:W-:Y:S05]  /*1f20*/  @!P2 BRA `(.L_x_30) ;  /* 0x000000000004a947 */ /* 0x000fea0003800000 */
[----:B------:R-:W-:Y:S05]  /*1f30*/  BPT.TRAP 0x1 ;  /* 0x000000040000795c */ /* 0x000fea0000300000 */
.L_x_30:
[----:B------:R-:W-:Y:S05]  /*1f40*/  BSYNC.RECONVERGENT B0 ;  /* 0x0000000000007941 */ /* 0x000fea0003800200 */
.L_x_29:
[----:B------:R-:W-:Y:S02]  /*1f50*/  UIADD3 UR5, UPT, UPT, UR4, 0x1, URZ ;  /* 0x0000000104057890 */ /* 0x000fe4000fffe0ff */
[----:B------:R-:W-:Y:S02]  /*1f60*/  USHF.L.U32 UR4, UR4, 0xc, URZ ;  /* 0x0000000c04047899 */ /* 0x000fe400080006ff */
[----:B------:R-:W-:Y:S02]  /*1f70*/  UISETP.NE.AND UP0, UPT, UR5, 0x5, UPT ;  /* 0x000000050500788c */ /* 0x000fe4000bf05270 */
[----:B------:R-:W-:Y:S02]  /*1f80*/  ULOP3.LUT UR32, UR27, UR4, URZ, 0xfc, !UPT ;  /* 0x000000041b207292 */ /* 0x000fe4000f8efcff */
[----:B------:R-:W-:Y:S02]  /*1f90*/  USEL UR8, URZ, 0x1, UP0 ;  /* 0x00000001ff087887 */ /* 0x000fe40008000000 */
[----:B------:R-:W-:-:S02]  /*1fa0*/  USEL UR7, UR5, URZ, UP0 ;  /* 0x000000ff05077287 */ /* 0x000fc40008000000 */
[----:B------:R-:W-:Y:S02]  /*1fb0*/  UIADD3 UR16, UP1, UPT, UR30, 0x80, URZ ;  /* 0x000000801e107890 */ /* 0x000fe4000ff3e0ff */
[----:B------:R-:W-:Y:S01]  /*1fc0*/  ULEA UR5, UR7, UR6, 0x3 ;  /* 0x0000000607057291 */ /* 0x000fe2000f8e18ff */
[----:B------:R-:W-:Y:S01]  /*1fd0*/  LOP3.LUT R12, R12, UR8, RZ, 0x3c, !PT ;  /* 0x000000080c0c7c12 */ /* 0x000fe2000f8e3cff */
[----:B------:R-:W-:Y:S02]  /*1fe0*/  ULOP3.LUT UR8, UR26, UR4, URZ, 0xfc, !UPT ;  /* 0x000000041a087292 */ /* 0x000fe4000f8efcff */
[----:B------:R-:W-:Y:S01]  /*1ff0*/  ULEA UR32, UR32, UR6, 0x1 ;  /* 0x0000000620207291 */ /* 0x000fe2000f8e08ff */
[----:B-1----:R-:W-:Y:S01]  /*2000*/  SHF.L.U32 R0, R12, 0x1f, RZ ;  /* 0x0000001f0c007819 */ /* 0x002fe200000006ff */
[----:B------:R-:W-:Y:S02]  /*2010*/  UIADD3 UR14, UP0, UPT, UR30, 0x180, URZ ;  /* 0x000001801e0e7890 */ /* 0x000fe4000ff1e0ff */
[----:B------:R-:W-:Y:S01]  /*2020*/  ULEA UR8, UR8, UR6, 0x1 ;  /* 0x0000000608087291 */ /* 0x000fe2000f8e08ff */
[----:B------:R3:W4:Y:S01]  /*2030*/  SYNCS.PHASECHK.TRANS64.TRYWAIT P0, [UR5+0x28], R0 ;  /* 0x00002800ff0075a7 */ /* 0x0007220008001105 */
[----:B------:R-:W-:-:S02]  /*2040*/  ULOP3.LUT UR33, UR33, 0xfefffff8, URZ, 0xc0, !UPT ;  /* 0xfefffff821217892 */ /* 0x000fc4000f8ec0ff */
[----:B------:R-:W-:Y:S02]  /*2050*/  UIADD3.X UR17, UPT, UPT, URZ, UR31, URZ, UP1, !UPT ;  /* 0x0000001fff117290 */ /* 0x000fe40008ffe4ff */
[----:B------:R-:W-:Y:S02]  /*2060*/  UIADD3 UR32, UPT, UPT, UR32, 0x4300, URZ ;  /* 0x0000430020207890 */ /* 0x000fe4000fffe0ff */
[----:B------:R-:W-:Y:S02]  /*2070*/  UPRMT UR5, URZ, 0x5410, UR24 ;  /* 0x00005410ff057896 */ /* 0x000fe40008000018 */
[----:B------:R-:W-:Y:S02]  /*2080*/  UIADD3 UR8, UPT, UPT, UR8, 0xe300, URZ ;  /* 0x0000e30008087890 */ /* 0x000fe4000fffe0ff */
[----:B------:R-:W-:Y:S02]  /*2090*/  UIADD3.X UR15, UPT, UPT, URZ, UR31, URZ, UP0, !UPT ;  /* 0x0000001fff0f7290 */ /* 0x000fe400087fe4ff */
[----:B------:R-:W-:Y:S01]  /*20a0*/  UPRMT UR4, URZ, 0x5410, UR21 ;  /* 0x00005410ff047896 */ /* 0x000fe20008000015 */
[----:B------:R-:W-:Y:S01]  /*20b0*/  UMOV UR22, 0x0 ;  /* 0x0000000000167882 */ /* 0x000fe20000000000 */
[----:B------:R-:W-:Y:S01]  /*20c0*/  UMOV UR23, 0x10000000 ;  /* 0x1000000000177882 */ /* 0x000fe20000000000 */
[----:B------:R-:W-:Y:S01]  /*20d0*/  UMOV UR12, UR36 ;  /* 0x00000024000c7c82 */ /* 0x000fe20008000000 */
[----:B------:R-:W-:Y:S01]  /*20e0*/  UMOV UR9, UR33 ;  /* 0x0000002100097c82 */ /* 0x000fe20008000000 */
[----:B------:R1:W-:Y:S01]  /*20f0*/  UTMALDG.3D.MULTICAST.2CTA [UR32], [UR16], UR5, desc[UR22] ;  /* 0x00001620100073b4 */ /* 0x0003e20008211805 */
[----:B------:R-:W-:-:S03]  /*2100*/  UMOV UR13, UR37 ;  /* 0x00000025000d7c82 */ /* 0x000fc60008000000 */
[----:B------:R2:W-:Y:S01]  /*2110*/  UTMALDG.3D.MULTICAST.2CTA [UR8], [UR14], UR4, desc[UR22] ;  /* 0x000016080e0073b4 */ /* 0x0005e20008211804 */
[----:B-1----:R-:W-:Y:S02]  /*2120*/  UIADD3 UR34, UPT, UPT, UR34, 0x40, URZ ;  /* 0x0000004022227890 */ /* 0x002fe4000fffe0ff */
[----:B--2---:R-:W-:Y:S01]  /*2130*/  UIADD3 UR11, UPT, UPT, UR11, 0x40, URZ ;  /* 0x000000400b0b7890 */ /* 0x004fe2000fffe0ff */
[----:B------:R-:W-:Y:S01]  /*2140*/  UMOV UR4, UR7 ;  /* 0x0000000700047c82 */ /* 0x000fe20008000000 */
[----:B---3--:R-:W-:Y:S10]  /*2150*/  BRA.U UP2, `(.L_x_31) ;  /* 0xfffffffd02387547 */ /* 0x008ff4000b83ffff */
.L_x_25:
[----:B------:R-:W-:Y:S01]  /*2160*/  ULEA UR4, UR7, UR6, 0x3 ;  /* 0x0000000607047291 */ /* 0x000fe2000f8e18ff */
[----:B-1----:R-:W-:Y:S01]  /*2170*/  SHF.L.U32 R0, R12, 0x1f, RZ ;  /* 0x0000001f0c007819 */ /* 0x002fe200000006ff */
[----:B------:R-:W-:Y:S01]  /*2180*/  @!P1 SYNCS.ARRIVE.TRANS64.A1T0 RZ, [UR6+0x98], RZ ;  /* 0x000098ffffff99a7 */ /* 0x000fe20008100006 */
[----:B------:R-:W-:-:S06]  /*2190*/  UISETP.GT.AND UP0, UPT, UR43, UR42, UPT ;  /* 0x0000002a2b00728c */ /* 0x000fcc000bf04270 */
[----:B--2-4-:R1:W2:Y:S03]  /*21a0*/  SYNCS.PHASECHK.TRANS64.TRYWAIT P0, [UR4+0x28], R0 ;  /* 0x00002800ff0075a7 */ /* 0x0142a60008001104 */
[----:B------:R-:W-:Y:S05]  /*21b0*/  BRA.U !UP0, `(.L_x_32) ;  /* 0x0000000108d47547 */ /* 0x000fea000b800000 */
[----:B------:R-:W-:Y:S01]  /*21c0*/  UIADD3 UR28, UPT, UPT, UR48, UR13, URZ ;  /* 0x0000000d301c7290 */ /* 0x000fe2000fffe0ff */
[----:B------:R-:W-:-:S11]  /*21d0*/  UMOV UR4, UR7 ;  /* 0x0000000700047c82 */ /* 0x000fd60008000000 */
.L_x_38:
[----:B------:R-:W-:Y:S01]  /*21e0*/  ULEA UR17, UR4, UR6, 0x3 ;  /* 0x0000000604117291 */ /* 0x000fe2000f8e18ff */
[----:B--2---:R-:W-:Y:S01]  /*21f0*/  @P3 MOV R2, 0x8000 ;  /* 0x0000800000023802 */ /* 0x004fe20000000f00 */
[----:B--2-4-:R-:W-:Y:S10]  /*2200*/  @P0 BRA `(.L_x_33) ;  /* 0x00000000000c0947 */ /* 0x014ff40003800000 */
[----:B------:R-:W-:-:S04]  /*2210*/  SHF.L.U32 R3, R12, 0x1f, RZ ;  /* 0x0000001f0c037819 */ /* 0x000fc800000006ff */
[----:B------:R-:W2:Y:S02]  /*2220*/  SYNCS.PHASECHK.TRANS64.TRYWAIT P0, [UR17+0x28], R3 ;  /* 0x00002803ff0075a7 */ /* 0x000ea40008001111 */
[----:B--2---:R-:W-:Y:S05]  /*2230*/  @!P0 BRA `(.L_x_34) ;  /* 0x0000006c00e48947 */ /* 0x004fea0003800000 */
.L_x_33:
[----:B------:R2:W-:Y:S01]  /*2240*/  @P3 SYNCS.ARRIVE.TRANS64 RZ, [UR17], R2 ;  /* 0x00000002ffff39a7 */ /* 0x0005e20008000011 */
[----:B------:R-:W-:-:S04]  /*2250*/  ULOP3.LUT UR5, UR25, 0x2, URZ, 0xfc, !UPT ;  /* 0x0000000219057892 */ /* 0x000fc8000f8efcff */
[----:B------:R-:W-:-:S09]  /*2260*/  UISETP.NE.AND UP0, UPT, UR5, 0x2, UPT ;  /* 0x000000020500788c */ /* 0x000fd2000bf05270 */
[----:B------:R-:W-:Y:S05]  /*2270*/  BRA.U UP0, `(.L_x_35) ;  /* 0x0000000100047547 */ /* 0x000fea000b800000 */
[----:B------:R-:W-:Y:S05]  /*2280*/  BPT.TRAP 0x1 ;  /* 0x000000040000795c */ /* 0x000fea0000300000 */
.L_x_35:
[----:B------:R-:W-:Y:S04]  /*2290*/  BSSY.RECONVERGENT B0, `(.L_x_36) ;  /* 0x0000003000007945 */ /* 0x000fe80003800200 */
[----:B------:R-:W-:Y:S05]  /*22a0*/  @!P2 BRA `(.L_x_37) ;  /* 0x000000000004a947 */ /* 0x000fea0003800000 */
[----:B------:R-:W-:Y:S05]  /*22b0*/  BPT.TRAP 0x1 ;  /* 0x000000040000795c */ /* 0x000fea0000300000 */
.L_x_37:
[----:B------:R-:W-:Y:S05]  /*22c0*/  BSYNC.RECONVERGENT B0 ;  /* 0x0000000000007941 */ /* 0x000fea0003800200 */
.L_x_36:
        /* <DEDUP_REMOVED lines=9> */
[----:B------:R-:W-:Y:S02]  /*2360*/  USHF.L.U32 UR18, UR13, 0x6, URZ ;  /* 0x000000060d127899 */ /* 0x000fe400080006ff */
[----:B------:R-:W-:Y:S01]  /*2370*/  ULOP3.LUT UR4, UR26, UR4, URZ, 0xfc, !UPT ;  /* 0x000000041a047292 */ /* 0x000fe2000f8efcff */
[----:B-1----:R-:W-:Y:S01]  /*2380*/  SHF.L.U32 R0, R12, 0x1f, RZ ;  /* 0x0000001f0c007819 */ /* 0x002fe200000006ff */
[----:B------:R-:W-:Y:S02]  /*2390*/  UIADD3 UR13, UPT, UPT, UR13, 0x1, URZ ;  /* 0x000000010d0d7890 */ /* 0x000fe4000fffe0ff */
[----:B------:R-:W-:Y:S01]  /*23a0*/  UIADD3 UR14, UP1, UPT, UR30, 0x80, URZ ;  /* 0x000000801e0e7890 */ /* 0x000fe2000ff3e0ff */
[----:B------:R3:W4:Y:S01]  /*23b0*/  SYNCS.PHASECHK.TRANS64.TRYWAIT P0, [UR5+0x28], R0 ;  /* 0x00002800ff0075a7 */ /* 0x0007220008001105 */
[----:B------:R-:W-:-:S02]  /*23c0*/  ULEA UR16, UR16, UR6, 0x1 ;  /* 0x0000000610107291 */ /* 0x000fc4000f8e08ff */
[----:B------:R-:W-:Y:S02]  /*23d0*/  ULEA UR4, UR4, UR6, 0x1 ;  /* 0x0000000604047291 */ /* 0x000fe4000f8e08ff */
[----:B------:R-:W-:Y:S02]  /*23e0*/  UIADD3.X UR23, UPT, UPT, URZ, UR31, URZ, UP0, !UPT ;  /* 0x0000001fff177290 */ /* 0x000fe400087fe4ff */
[----:B------:R-:W-:Y:S02]  /*23f0*/  UISETP.NE.AND UP0, UPT, UR13, UR28, UPT ;  /* 0x0000001c0d00728c */ /* 0x000fe4000bf05270 */
[----:B------:R-:W-:Y:S02]  /*2400*/  ULOP3.LUT UR17, UR17, 0xfefffff8, URZ, 0xc0, !UPT ;  /* 0xfefffff811117892 */ /* 0x000fe4000f8ec0ff */
[----:B------:R-:W-:Y:S02]  /*2410*/  UIADD3.X UR15, UPT, UPT, URZ, UR31, URZ, UP1, !UPT ;  /* 0x0000001fff0f7290 */ /* 0x000fe40008ffe4ff */
[----:B------:R-:W-:-:S02]  /*2420*/  UIADD3 UR16, UPT, UPT, UR16, 0x4300, URZ ;  /* 0x0000430010107890 */ /* 0x000fc4000fffe0ff */
[----:B------:R-:W-:Y:S02]  /*2430*/  UPRMT UR5, URZ, 0x5410, UR24 ;  /* 0x00005410ff057896 */ /* 0x000fe40008000018 */
[----:B------:R-:W-:Y:S02]  /*2440*/  UIADD3 UR8, UPT, UPT, UR4, 0xe300, URZ ;  /* 0x0000e30004087890 */ /* 0x000fe4000fffe0ff */
[----:B------:R-:W-:Y:S02]  /*2450*/  ULOP3.LUT UR11, UR29, UR18, URZ, 0xfc, !UPT ;  /* 0x000000121d0b7292 */ /* 0x000fe4000f8efcff */
[----:B------:R-:W-:Y:S01]  /*2460*/  UPRMT UR4, URZ, 0x5410, UR21 ;  /* 0x00005410ff047896 */ /* 0x000fe20008000015 */
[----:B------:R-:W-:Y:S01]  /*2470*/  UMOV UR32, 0x0 ;  /* 0x0000000000207882 */ /* 0x000fe20000000000 */
[----:B------:R-:W-:Y:S01]  /*2480*/  UMOV UR33, 0x10000000 ;  /* 0x1000000000217882 */ /* 0x000fe20000000000 */
[----:B------:R-:W-:Y:S01]  /*2490*/  UMOV UR19, UR35 ;  /* 0x0000002300137c82 */ /* 0x000fe20008000000 */
[----:B------:R-:W-:Y:S01]  /*24a0*/  UMOV UR20, UR36 ;  /* 0x0000002400147c82 */ /* 0x000fe20008000000 */
[----:B------:R-:W-:Y:S01]  /*24b0*/  UMOV UR12, UR36 ;  /* 0x00000024000c7c82 */ /* 0x000fe20008000000 */
[----:B------:R-:W-:Y:S01]  /*24c0*/  UMOV UR9, UR17 ;  /* 0x0000001100097c82 */ /* 0x000fe20008000000 */
[----:B------:R-:W-:Y:S02]  /*24d0*/  UTMALDG.3D.MULTICAST.2CTA [UR16], [UR14], UR5, desc[UR32] ;  /* 0x000020100e0073b4 */ /* 0x000fe40008211805 */
[----:B------:R1:W-:Y:S02]  /*24e0*/  UTMALDG.3D.MULTICAST.2CTA [UR8], [UR22], UR4, desc[UR32] ;  /* 0x00002008160073b4 */ /* 0x0003e40008211804 */
[----:B-1----:R-:W-:Y:S01]  /*24f0*/  UMOV UR4, UR7 ;  /* 0x0000000700047c82 */ /* 0x002fe20008000000 */
[----:B---3--:R-:W-:Y:S05]  /*2500*/  BRA.U UP0, `(.L_x_38) ;  /* 0xfffffffd00347547 */ /* 0x008fea000b83ffff */
.L_x_32:
[C---:B------:R-:W-:Y:S01]  /*2510*/  LEA R3, R11.reuse, UR6, 0x3 ;  /* 0x000000060b037c11 */ /* 0x040fe2000f8e18ff */
[----:B------:R-:W-:Y:S01]  /*2520*/  NOP ;  /* 0x0000000000007918 */ /* 0x000fe20000000000 */
[----:B-1----:R-:W-:Y:S02]  /*2530*/  SHF.L.U32 R0, R10, 0x1f, RZ ;  /* 0x0000001f0a007819 */ /* 0x002fe400000006ff */
[----:B------:R-:W-:Y:S02]  /*2540*/  LEA R4, R11, UR6, 0x4 ;  /* 0x000000060b047c11 */ /* 0x000fe4000f8e20ff */
[----:B--2-4-:R-:W1:Y:S02]  /*2550*/  SYNCS.PHASECHK.TRANS64.TRYWAIT P0, [R3+URZ+0xa0], R0 ;  /* 0x0000a000030075a7 */ /* 0x014e6400080011ff */
[----:B-1----:R-:W-:Y:S05]  /*2560*/  @!P0 BRA `(.L_x_39) ;  /* 0x0000006c00308947 */ /* 0x002fea0003800000 */
.L_x_153:
[----:B------:R-:W2:Y:S01]  /*2570*/  LDS.128 R4, [R4+0x130] ;  /* 0x0001300004047984 */ /* 0x000ea20000000c00 */
[----:B------:R-:W-:Y:S01]  /*2580*/  UISETP.GE.AND UP0, UPT, UR45, 0x1, UPT ;  /* 0x000000012d00788c */ /* 0x000fe2000bf06270 */
[----:B------:R-:W-:Y:S01]  /*2590*/  @!PT LDS RZ, [RZ] ;  /* 0x00000000fffff984 */ /* 0x000fe20000000800 */
[----:B------:R-:W-:Y:S01]  /*25a0*/  @!PT LDS RZ, [RZ] ;  /* 0x00000000fffff984 */ /* 0x000fe20000000800 */
[----:B------:R-:W-:Y:S01]  /*25b0*/  @!PT LDS RZ, [RZ] ;  /* 0x00000000fffff984 */ /* 0x000fe20000000800 */
[----:B------:R-:W-:Y:S01]  /*25c0*/  @!PT LDS RZ, [RZ] ;  /* 0x00000000fffff984 */ /* 0x000fe20000000800 */
[----:B------:R3:W-:Y:S06]  /*25d0*/  MEMBAR.ALL.CTA ;  /* 0x0000000000007992 */ /* 0x0007ec0000008000 */
[----:B---3--:R-:W3:Y:S01]  /*25e0*/  FENCE.VIEW.ASYNC.S ;  /* 0x00000000000073c6 */ /* 0x008ee20000000000 */
[----:B--2---:R-:W-:-:S13]  /*25f0*/  LOP3.LUT P0, RZ, R6, 0x1, RZ, 0xc0, !PT ;  /* 0x0000000106ff7812 */ /* 0x004fda000780c0ff */
[----:B---3--:R-:W-:Y:S01]  /*2600*/  VOTEU.ANY UP1, P0 ;  /* 0x0000000000ff7886 */ /* 0x008fe20000020100 */
[----:B------:R-:W-:-:S13]  /*2610*/  PLOP3.LUT P0, PT, PT, PT, UP1, 0x80, 0x8 ;  /* 0x000000000008781c */ /* 0x000fda0003f0f018 */
[----:B-1----:R-:W-:Y:S02]  /*2620*/  @P0 LOP3.LUT R0, R5, 0xffff, RZ, 0xc0, !PT ;  /* 0x0000ffff05000812 */ /* 0x002fe400078ec0ff */
[----:B------:R-:W-:Y:S02]  /*2630*/  @P0 MOV R2, R4 ;  /* 0x0000000400020202 */ /* 0x000fe40000000f00 */
[----:B------:R-:W-:Y:S01]  /*2640*/  @P0 R2UR UR5, R0 ;  /* 0x00000000000502ca */ /* 0x000fe200000e0000 */
[----:B------:R-:W-:Y:S01]  /*2650*/  VIADD R0, R3, 0xb0 ;  /* 0x000000b003007836 */ /* 0x000fe20000000000 */
[----:B------:R-:W-:Y:S02]  /*2660*/  @P0 SHF.R.U32.HI R4, RZ, 0x10, R5 ;  /* 0x00000010ff040819 */ /* 0x000fe40000011605 */
[----:B------:R-:W-:Y:S02]  /*2670*/  @P0 R2UR UR8, R2 ;  /* 0x00000000020802ca */ /* 0x000fe400000e0000 */
[----:B------:R-:W-:-:S02]  /*2680*/  PRMT R0, RZ, 0x654, R0 ;  /* 0x00000654ff007816 */ /* 0x000fc40000000000 */
[----:B------:R-:W-:Y:S02]  /*2690*/  @P0 R2UR UR4, R4 ;  /* 0x00000000040402ca */ /* 0x000fe400000e0000 */
[----:B------:R1:W-:Y:S03]  /*26a0*/  SYNCS.ARRIVE.TRANS64.RED.A1T0 RZ, [R0+URZ], RZ ;  /* 0x000000ff00ff79a7 */ /* 0x0003e600081004ff */
[----:B------:R-:W-:-:S04]  /*26b0*/  @UP1 UMOV UR38, UR5 ;  /* 0x0000000500261c82 */ /* 0x000fc80008000000 */
[----:B------:R-:W-:-:S04]  /*26c0*/  @UP1 UMOV UR39, UR8 ;  /* 0x0000000800271c82 */ /* 0x000fc80008000000 */
[----:B------:R-:W-:Y:S01]  /*26d0*/  @UP1 UMOV UR36, UR4 ;  /* 0x0000000400241c82 */ /* 0x000fe20008000000 */
[----:B------:R-:W-:Y:S05]  /*26e0*/  BRA.U !UP0, `(.L_x_40) ;  /* 0x0000000108d47547 */ /* 0x000fea000b800000 */
[----:B------:R-:W2:Y:S01]  /*26f0*/  LDCU.128 UR12, c[0x0][0xb10] ;  /* 0x00016200ff0c77ac */ /* 0x000ea20008000c00 */
[----:B------:R-:W3:Y:S01]  /*2700*/  LDCU UR28, c[0x0][0xb20] ;  /* 0x00016400ff1c77ac */ /* 0x000ee20008000800 */
[----:B------:R-:W4:Y:S01]  /*2710*/  LDCU UR20, c[0x0][0xb0c] ;  /* 0x00016180ff1477ac */ /* 0x000f220008000800 */
[----:B------:R-:W1:Y:S01]  /*2720*/  LDCU.64 UR10, c[0x0][0xb28] ;  /* 0x00016500ff0a77ac */ /* 0x000e620008000a00 */
[----:B------:R-:W-:Y:S02]  /*2730*/  UISETP.NE.AND UP3, UPT, UR45, 0x1, UPT ;  /* 0x000000012d00788c */ /* 0x000fe4000bf65270 */
[----:B--2---:R-:W-:Y:S02]  /*2740*/  UIMAD.WIDE.U32 UR8, UR40, UR15, URZ ;  /* 0x0000000f280872a5 */ /* 0x004fe4000f8e00ff */
[----:B------:R-:W-:Y:S02]  /*2750*/  UIMAD.WIDE.U32 UR4, UR41, UR12, URZ ;  /* 0x0000000c290472a5 */ /* 0x000fe4000f8e00ff */
[----:B------:R-:W-:-:S02]  /*2760*/  UISETP.NE.AND UP0, UPT, UR14, 0x1, UPT ;  /* 0x000000010e00788c */ /* 0x000fc4000bf05270 */
[----:B------:R-:W-:Y:S01]  /*2770*/  UIMAD.WIDE.U32 UR22, UR38, UR15, URZ ;  /* 0x0000000f261672a5 */ /* 0x000fe2000f8e00ff */
[----:B------:R-:W-:Y:S02]  /*2780*/  UMOV UR8, UR9 ;  /* 0x0000000900087c82 */ /* 0x000fe40008000000 */
[----:B------:R-:W-:Y:S01]  /*2790*/  UMOV UR4, UR5 ;  /* 0x0000000500047c82 */ /* 0x000fe20008000000 */
[----:B---3--:R-:W-:Y:S02]  /*27a0*/  USHF.R.U32.HI UR8, URZ, UR28, UR8 ;  /* 0x0000001cff087299 */ /* 0x008fe40008011608 */
[----:B----4-:R-:W-:Y:S02]  /*27b0*/  UISETP.NE.AND UP2, UPT, UR20, 0x1, UPT ;  /* 0x000000011400788c */ /* 0x010fe4000bf45270 */
[----:B------:R-:W-:Y:S02]  /*27c0*/  USHF.R.U32.HI UR4, URZ, UR13, UR4 ;  /* 0x0000000dff047299 */ /* 0x000fe40008011604 */
[----:B------:R-:W-:-:S02]  /*27d0*/  USEL UR5, UR40, UR8, !UP0 ;  /* 0x0000000828057287 */ /* 0x000fc4000c000000 */
[----:B------:R-:W-:Y:S02]  /*27e0*/  USEL UR8, UR41, UR4, !UP2 ;  /* 0x0000000429087287 */ /* 0x000fe4000d000000 */
[----:B-1----:R-:W-:Y:S01]  /*27f0*/  UIMAD.WIDE.U32 UR16, UR5, UR10, URZ ;  /* 0x0000000a051072a5 */ /* 0x002fe2000f8e00ff */
[----:B------:R-:W-:Y:S01]  /*2800*/  UMOV UR4, UR23 ;  /* 0x0000001700047c82 */ /* 0x000fe20008000000 */
[----:B------:R-:W-:Y:S02]  /*2810*/  UIMAD.WIDE.U32 UR18, UR39, UR12, URZ ;  /* 0x0000000c271272a5 */ /* 0x000fe4000f8e00ff */
[----:B------:R-:W-:-:S03]  /*2820*/  UIMAD.WIDE.U32 UR22, UR8, UR10, URZ ;  /* 0x0000000a081672a5 */ /* 0x000fc6000f8e00ff */
[----:B------:R-:W-:Y:S01]  /*2830*/  UMOV UR16, UR17 ;  /* 0x0000001100107c82 */ /* 0x000fe20008000000 */
[----:B------:R-:W-:Y:S02]  /*2840*/  USHF.R.U32.HI UR4, URZ, UR28, UR4 ;  /* 0x0000001cff047299 */ /* 0x000fe40008011604 */
[----:B------:R-:W-:Y:S01]  /*2850*/  @UP3 USHF.R.U32.HI UR5, URZ, UR11, UR16 ;  /* 0x0000000bff053299 */ /* 0x000fe20008011610 */
[----:B------:R-:W-:Y:S01]  /*2860*/  UMOV UR18, UR19 ;  /* 0x0000001300127c82 */ /* 0x000fe20008000000 */
[----:B------:R-:W-:Y:S01]  /*2870*/  UMOV UR22, UR23 ;  /* 0x0000001700167c82 */ /* 0x000fe20008000000 */
[----:B------:R-:W-:Y:S02]  /*2880*/  USHF.R.U32.HI UR13, URZ, UR13, UR18 ;  /* 0x0000000dff0d7299 */ /* 0x000fe40008011612 */
[----:B------:R-:W-:Y:S02]  /*2890*/  USEL UR4, UR38, UR4, !UP0 ;  /* 0x0000000426047287 */ /* 0x000fe4000c000000 */
[----:B------:R-:W-:-:S02]  /*28a0*/  @UP3 USHF.R.U32.HI UR8, URZ, UR11, UR22 ;  /* 0x0000000bff083299 */ /* 0x000fc40008011616 */
[----:B------:R-:W-:Y:S02]  /*28b0*/  UIMAD UR9, UR45, UR5, URZ ;  /* 0x000000052d0972a4 */ /* 0x000fe4000f8e02ff */
[----:B------:R-:W-:Y:S02]  /*28c0*/  USEL UR5, UR39, UR13, !UP2 ;  /* 0x0000000d27057287 */ /* 0x000fe4000d000000 */
[----:B------:R-:W-:Y:S02]  /*28d0*/  UIMAD UR12, UR45, UR8, URZ ;  /* 0x000000082d0c72a4 */ /* 0x000fe4000f8e02ff */
[----:B------:R-:W-:Y:S02]  /*28e0*/  UISETP.GE.AND UP0, UPT, UR4, UR9, UPT ;  /* 0x000000090400728c */ /* 0x000fe4000bf06270 */
[----:B------:R-:W-:Y:S02]  /*28f0*/  UIMAD.WIDE.U32 UR16, UR4, UR10, URZ ;  /* 0x0000000a041072a5 */ /* 0x000fe4000f8e00ff */
[----:B------:R-:W-:-:S02]  /*2900*/  UISETP.GE.OR UP0, UPT, UR5, UR12, UP0 ;  /* 0x0000000c0500728c */ /* 0x000fc40008706670 */
        /* <DEDUP_REMOVED lines=19> */
.L_x_40:
[----:B------:R-:W2:Y:S02]  /*2a40*/  LDCU UR4, c[0x0][0xb30] ;  /* 0x00016600ff0477ac */ /* 0x000ea40008000800 */
[----:B--2---:R-:W-:-:S09]  /*2a50*/  UISETP.NE.AND UP0, UPT, UR4, 0x1, UPT ;  /* 0x000000010400788c */ /* 0x004fd2000bf05270 */
[----:B------:R-:W-:Y:S05]  /*2a60*/  BRA.U UP0, `(.L_x_41) ;  /* 0x0000000100447547 */ /* 0x000fea000b800000 */
[----:B------:R-:W2:Y:S01]  /*2a70*/  LDCU.128 UR12, c[0x0][0xb10] ;  /* 0x00016200ff0c77ac */ /* 0x000ea20008000c00 */
[----:B------:R-:W3:Y:S01]  /*2a80*/  LDCU UR10, c[0x0][0xb0c] ;  /* 0x00016180ff0a77ac */ /* 0x000ee20008000800 */
[----:B------:R-:W4:Y:S01]  /*2a90*/  LDCU UR11, c[0x0][0xb20] ;  /* 0x00016400ff0b77ac */ /* 0x000f220008000800 */
[----:B--2---:R-:W-:Y:S02]  /*2aa0*/  UIMAD.WIDE.U32 UR8, UR39, UR12, URZ ;  /* 0x0000000c270872a5 */ /* 0x004fe4000f8e00ff */
[----:B------:R-:W-:Y:S02]  /*2ab0*/  UIMAD.WIDE.U32 UR4, UR38, UR15, URZ ;  /* 0x0000000f260472a5 */ /* 0x000fe4000f8e00ff */
[----:B---3--:R-:W-:Y:S02]  /*2ac0*/  UISETP.NE.AND UP2, UPT, UR10, 0x1, UPT ;  /* 0x000000010a00788c */ /* 0x008fe4000bf45270 */
[----:B------:R-:W-:Y:S01]  /*2ad0*/  UISETP.NE.AND UP0, UPT, UR14, 0x1, UPT ;  /* 0x000000010e00788c */ /* 0x000fe2000bf05270 */
[----:B------:R-:W-:-:S02]  /*2ae0*/  UMOV UR8, UR9 ;  /* 0x0000000900087c82 */ /* 0x000fc40008000000 */
[----:B------:R-:W-:Y:S01]  /*2af0*/  UMOV UR4, UR5 ;  /* 0x0000000500047c82 */ /* 0x000fe20008000000 */
[----:B------:R-:W-:Y:S02]  /*2b00*/  USHF.R.U32.HI UR13, URZ, UR13, UR8 ;  /* 0x0000000dff0d7299 */ /* 0x000fe40008011608 */
[----:B----4-:R-:W-:Y:S02]  /*2b10*/  USHF.R.U32.HI UR4, URZ, UR11, UR4 ;  /* 0x0000000bff047299 */ /* 0x010fe40008011604 */
[----:B------:R-:W-:Y:S02]  /*2b20*/  USEL UR5, UR39, UR13, !UP2 ;  /* 0x0000000d27057287 */ /* 0x000fe4000d000000 */
[----:B------:R-:W-:-:S04]  /*2b30*/  USEL UR4, UR38, UR4, !UP0 ;  /* 0x0000000426047287 */ /* 0x000fc8000c000000 */
[----:B------:R-:W-:Y:S02]  /*2b40*/  UIADD3 UR8, UPT, UPT, UR5, -UR4, URZ ;  /* 0x8000000405087290 */ /* 0x000fe4000fffe0ff */
[----:B------:R-:W-:Y:S02]  /*2b50*/  UIADD3 UR4, UPT, UPT, -UR5, UR4, URZ ;  /* 0x0000000405047290 */ /* 0x000fe4000fffe1ff */
[----:B------:R-:W-:Y:S02]  /*2b60*/  UIMAD UR38, UR8, UR14, UR38 ;  /* 0x0000000e082672a4 */ /* 0x000fe4000f8e0226 */
[----:B------:R-:W-:-:S12]  /*2b70*/  UIMAD UR39, UR4, UR10, UR39 ;  /* 0x0000000a042772a4 */ /* 0x000fd8000f8e0227 */
.L_x_41:
[----:B------:R-:W-:Y:S01]  /*2b80*/  VIADD R11, R11, 0x1 ;  /* 0x000000010b0b7836 */ /* 0x000fe20000000000 */
[----:B------:R-:W-:Y:S01]  /*2b90*/  R2UR UR4, R52 ;  /* 0x00000000340472ca */ /* 0x000fe200000e0000 */
[----:B------:R-:W-:Y:S01]  /*2ba0*/  UIADD3 UR20, UPT, UPT, UR39, UR63, URZ ;  /* 0x0000003f27147290 */ /* 0x000fe2000fffe0ff */
[----:B------:R-:W-:Y:S02]  /*2bb0*/  PLOP3.LUT P1, PT, PT, PT, PT, 0x80, 0x8 ;  /* 0x000000000008781c */ /* 0x000fe40003f2f070 */
[----:B------:R-:W-:-:S04]  /*2bc0*/  ISETP.NE.AND P0, PT, R11, 0x2, PT ;  /* 0x000000020b00780c */ /* 0x000fc80003f05270 */
[----:B-1----:R-:W-:Y:S02]  /*2bd0*/  SEL R0, RZ, 0x1, P0 ;  /* 0x00000001ff007807 */ /* 0x002fe40000000000 */
[----:B------:R-:W-:Y:S02]  /*2be0*/  SEL R11, R11, RZ, P0 ;  /* 0x000000ff0b0b7207 */ /* 0x000fe40000000000 */
[----:B------:R-:W-:Y:S01]  /*2bf0*/  LOP3.LUT R10, R10, R0, RZ, 0x3c, !PT ;  /* 0x000000000a0a7212 */ /* 0x000fe200078e3cff */
[----:B------:R-:W-:Y:S01]  /*2c00*/  UIADD3 UR28, UPT, UPT, UR38, UR4, URZ ;  /* 0x00000004261c7290 */ /* 0x000fe2000fffe0ff */
[----:B------:R-:W-:Y:S11]  /*2c10*/  BRA.U UP1, `(.L_x_42) ;  /* 0xfffffff101047547 */ /* 0x000ff6000b83ffff */
[----:B------:R-:W-:Y:S01]  /*2c20*/  UIADD3 UR8, UPT, UPT, UR6, 0x28, URZ ;  /* 0x0000002806087890 */ /* 0x000fe2000fffe0ff */
[----:B------:R-:W-:-:S03]  /*2c30*/  SHF.L.U32 R2, R12, 0x1f, RZ ;  /* 0x0000001f0c027819 */ /* 0x000fc600000006ff */
[----:B------:R-:W-:-:S09]  /*2c40*/  ULEA UR4, UR7, UR8, 0x3 ;  /* 0x0000000807047291 */ /* 0x000fd2000f8e18ff */
[----:B------:R-:W1:Y:S02]  /*2c50*/  SYNCS.PHASECHK.TRANS64.TRYWAIT P0, [UR4], R2 ;  /* 0x00000002ff0075a7 */ /* 0x000e640008001104 */
[----:B-1----:R-:W-:Y:S05]  /*2c60*/  @!P0 BRA `(.L_x_43) ;  /* 0x0000006400848947 */ /* 0x002fea0003800000 */
.L_x_155:
[----:B------:R-:W-:-:S04]  /*2c70*/  UIADD3 UR4, UPT, UPT, UR7, 0x1, URZ ;  /* 0x0000000107047890 */ /* 0x000fc8000fffe0ff */
[----:B------:R-:W-:-:S04]  /*2c80*/  UISETP.NE.AND UP0, UPT, UR4, 0x5, UPT ;  /* 0x000000050400788c */ /* 0x000fc8000bf05270 */
[----:B------:R-:W-:Y:S02]  /*2c90*/  USEL UR6, URZ, 0x1, UP0 ;  /* 0x00000001ff067887 */ /* 0x000fe40008000000 */
[----:B------:R-:W-:-:S04]  /*2ca0*/  USEL UR4, UR4, URZ, UP0 ;  /* 0x000000ff04047287 */ /* 0x000fc80008000000 */
[----:B------:R-:W-:Y:S01]  /*2cb0*/  ULEA UR5, UR4, UR8, 0x3 ;  /* 0x0000000804057291 */ /* 0x000fe2000f8e18ff */
[----:B-1----:R-:W-:-:S04]  /*2cc0*/  LOP3.LUT R2, R12, UR6, RZ, 0x3c, !PT ;  /* 0x000000060c027c12 */ /* 0x002fc8000f8e3cff */
[----:B------:R-:W-:-:S04]  /*2cd0*/  SHF.L.U32 R3, R2, 0x1f, RZ ;  /* 0x0000001f02037819 */ /* 0x000fc800000006ff */
[----:B------:R-:W1:Y:S02]  /*2ce0*/  SYNCS.PHASECHK.TRANS64.TRYWAIT P0, [UR5], R3 ;  /* 0x00000003ff0075a7 */ /* 0x000e640008001105 */
[----:B-1----:R-:W-:Y:S05]  /*2cf0*/  @!P0 BRA `(.L_x_44) ;  /* 0x0000006400788947 */ /* 0x002fea0003800000 */
.L_x_157:
[----:B------:R-:W-:-:S04]  /*2d00*/  UIADD3 UR4, UPT, UPT, UR4, 0x1, URZ ;  /* 0x0000000104047890 */ /* 0x000fc8000fffe0ff */
[----:B------:R-:W-:-:S04]  /*2d10*/  UISETP.NE.AND UP0, UPT, UR4, 0x5, UPT ;  /* 0x000000050400788c */ /* 0x000fc8000bf05270 */
[----:B------:R-:W-:Y:S02]  /*2d20*/  USEL UR6, URZ, 0x1, UP0 ;  /* 0x00000001ff067887 */ /* 0x000fe40008000000 */
[----:B------:R-:W-:-:S04]  /*2d30*/  USEL UR4, UR4, URZ, UP0 ;  /* 0x000000ff04047287 */ /* 0x000fc80008000000 */
[----:B------:R-:W-:Y:S01]  /*2d40*/  ULEA UR5, UR4, UR8, 0x3 ;  /* 0x0000000804057291 */ /* 0x000fe2000f8e18ff */
[----:B------:R-:W-:-:S04]  /*2d50*/  LOP3.LUT R2, R2, UR6, RZ, 0x3c, !PT ;  /* 0x0000000602027c12 */ /* 0x000fc8000f8e3cff */
[----:B-1----:R-:W-:-:S04]  /*2d60*/  SHF.L.U32 R3, R2, 0x1f, RZ ;  /* 0x0000001f02037819 */ /* 0x002fc800000006ff */
[----:B------:R-:W1:Y:S02]  /*2d70*/  SYNCS.PHASECHK.TRANS64.TRYWAIT P0, [UR5], R3 ;  /* 0x00000003ff0075a7 */ /* 0x000e640008001105 */
[----:B-1----:R-:W-:Y:S05]  /*2d80*/  @!P0 BRA `(.L_x_45) ;  /* 0x00000064006c8947 */ /* 0x002fea0003800000 */
.L_x_159:
        /* <DEDUP_REMOVED lines=9> */
.L_x_161:
[----:B------:R-:W-:-:S04]  /*2e20*/  UIADD3 UR4, UPT, UPT, UR4, 0x1, URZ ;  /* 0x0000000104047890 */ /* 0x000fc8000fffe0ff */
[----:B------:R-:W-:-:S04]  /*2e30*/  UISETP.NE.AND UP0, UPT, UR4, 0x5, UPT ;  /* 0x000000050400788c */ /* 0x000fc8000bf05270 */
[----:B------:R-:W-:Y:S02]  /*2e40*/  USEL UR5, URZ, 0x1, UP0 ;  /* 0x00000001ff057887 */ /* 0x000fe40008000000 */
[----:B------:R-:W-:-:S04]  /*2e50*/  USEL UR4, UR4, URZ, UP0 ;  /* 0x000000ff04047287 */ /* 0x000fc80008000000 */
[----:B------:R-:W-:Y:S01]  /*2e60*/  ULEA UR4, UR4, UR8, 0x3 ;  /* 0x0000000804047291 */ /* 0x000fe2000f8e18ff */
[----:B------:R-:W-:-:S04]  /*2e70*/  LOP3.LUT R2, R2, UR5, RZ, 0x3c, !PT ;  /* 0x0000000502027c12 */ /* 0x000fc8000f8e3cff */
[----:B------:R-:W-:Y:S01]  /*2e80*/  SHF.L.U32 R2, R2, 0x1f, RZ ;  /* 0x0000001f02027819 */ /* 0x000fe200000006ff */
[----:B-1----:R-:W-:-:S07]  /*2e90*/  IMAD.U32 R0, RZ, RZ, UR4 ;  /* 0x00000004ff007e24 */ /* 0x002fce000f8e00ff */
.L_x_47:
[----:B-1----:R1:W2:Y:S02]  /*2ea0*/  SYNCS.PHASECHK.TRANS64.TRYWAIT P0, [R0+URZ], R2 ;  /* 0x00000002000075a7 */ /* 0x0022a400080011ff */
[----:B--2---:R-:W-:Y:S05]  /*2eb0*/  @!P0 NANOSLEEP.SYNCS 0x989680 ;  /* 0x009896800000895d */ /* 0x004fea0003900000 */
[----:B------:R-:W2:Y:S02]  /*2ec0*/  @!P0 SYNCS.PHASECHK.TRANS64 P0, [R0+URZ], R2 ;  /* 0x00000002000085a7 */ /* 0x000ea400080010ff */
[----:B--2---:R-:W-:Y:S05]  /*2ed0*/  @P0 EXIT ;  /* 0x000000000000094d */ /* 0x004fea0003800000 */
[----:B------:R-:W-:Y:S05]  /*2ee0*/  BRA `(.L_x_47) ;  /* 0xfffffffc00ec7947 */ /* 0x000fea000383ffff */
.L_x_22:
[----:B------:R-:W-:-:S04]  /*2ef0*/  UISETP.NE.AND UP0, UPT, UR47, URZ, UPT ;  /* 0x000000ff2f00728c */ /* 0x000fc8000bf05270 */
[----:B------:R-:W-:-:S09]  /*2f00*/  UISETP.NE.OR UP0, UPT, UR25, 0x1, UP0 ;  /* 0x000000011900788c */ /* 0x000fd20008705670 */
[----:B------:R-:W-:Y:S05]  /*2f10*/  BRA.U UP0, `(.L_x_48) ;  /* 0x0000000500487547 */ /* 0x000fea000b800000 */
[----:B------:R-:W-:Y:S01]  /*2f20*/  ISETP.GE.U32.AND P2, PT, R0, 0x10, PT ;  /* 0x000000100000780c */ /* 0x000fe20003f46070 */
[----:B------:R-:W-:Y:S01]  /*2f30*/  IMAD.MOV.U32 R12, RZ, RZ, 0x1 ;  /* 0x00000001ff0c7424 */ /* 0x000fe200078e00ff */
[----:B------:R-:W-:Y:S02]  /*2f40*/  CS2R R10, SRZ ;  /* 0x00000000000a7805 */ /* 0x000fe4000001ff00 */
[----:B------:R-:W-:Y:S01]  /*2f50*/  CS2R R8, SRZ ;  /* 0x0000000000087805 */ /* 0x000fe2000001ff00 */
[----:B------:R-:W-:Y:S01]  /*2f60*/  UMOV UR6, 0x400 ;  /* 0x0000040000067882 */ /* 0x000fe20000000000 */
[----:B------:R-:W-:Y:S01]  /*2f70*/  UMOV UR5, URZ ;  /* 0x000000ff00057c82 */ /* 0x000fe20008000000 */
[----:B------:R-:W-:-:S12]  /*2f80*/  ULEA UR6, UR47, UR6, 0x18 ;  /* 0x000000062f067291 */ /* 0x000fd8000f8ec0ff */
.L_x_52:
[----:B------:R-:W-:Y:S02]  /*2f90*/  LEA R2, R8, UR6, 0x3 ;  /* 0x0000000608027c11 */ /* 0x000fe4000f8e18ff */
[----:B------:R-:W-:-:S03]  /*2fa0*/  SHF.L.U32 R4, R9, 0x1f, RZ ;  /* 0x0000001f09047819 */ /* 0x000fc600000006ff */
[----:B------:R-:W-:Y:S01]  /*2fb0*/  VIADD R5, R2, 0x110 ;  /* 0x0000011002057836 */ /* 0x000fe20000000000 */
[----:B------:R-:W1:Y:S02]  /*2fc0*/  SYNCS.PHASECHK.TRANS64.TRYWAIT P0, [R2+URZ+0x100], R4 ;  /* 0x00010004020075a7 */ /* 0x000e6400080011ff */
[----:B-1----:R-:W-:Y:S05]  /*2fd0*/  @!P0 BRA `(.L_x_49) ;  /* 0x0000006400088947 */ /* 0x002fea0003800000 */
.L_x_162:
[----:B------:R-:W-:Y:S01]  /*2fe0*/  ULEA UR4, UR5, UR6, 0x3 ;  /* 0x0000000605047291 */ /* 0x000fe2000f8e18ff */
[----:B-1----:R-:W-:Y:S01]  /*2ff0*/  PRMT R2, RZ, 0x654, R5 ;  /* 0x00000654ff027816 */ /* 0x002fe20000000005 */
[----:B------:R-:W-:Y:S01]  /*3000*/  @!P2 IMAD.MOV.U32 R4, RZ, RZ, 0x10 ;  /* 0x00000010ff04a424 */ /* 0x000fe200078e00ff */
[----:B------:R-:W-:Y:S01]  /*3010*/  SHF.L.U32 R5, R12, 0x1f, RZ ;  /* 0x0000001f0c057819 */ /* 0x000fe200000006ff */
[----:B------:R-:W-:Y:S01]  /*3020*/  UIADD3 UR7, UPT, UPT, UR4, 0xa0, URZ ;  /* 0x000000a004077890 */ /* 0x000fe2000fffe0ff */
[----:B------:R1:W-:Y:S05]  /*3030*/  SYNCS.ARRIVE.TRANS64.RED.A1T0 RZ, [R2+URZ], RZ ;  /* 0x000000ff02ff79a7 */ /* 0x0003ea00081004ff */
[----:B------:R-:W-:Y:S01]  /*3040*/  IMAD.U32 R6, RZ, RZ, UR7 ;  /* 0x00000007ff067e24 */ /* 0x000fe2000f8e00ff */
[----:B------:R-:W2:Y:S04]  /*3050*/  SYNCS.PHASECHK.TRANS64.TRYWAIT P0, [UR4+0xb0], R5 ;  /* 0x0000b005ff0075a7 */ /* 0x000ea80008001104 */
[----:B------:R-:W-:Y:S01]  /*3060*/  PRMT R6, R0, 0x654, R6 ;  /* 0x0000065400067816 */ /* 0x000fe20000000006 */
[----:B-12---:R-:W-:Y:S06]  /*3070*/  @!P0 BRA `(.L_x_50) ;  /* 0x0000006000f48947 */ /* 0x006fec0003800000 */
.L_x_164:
[----:B------:R-:W-:Y:S01]  /*3080*/  ULEA UR8, UR5, UR6, 0x4 ;  /* 0x0000000605087291 */ /* 0x000fe2000f8e20ff */
[----:B------:R-:W-:Y:S01]  /*3090*/  SEL R3, R6, R3, !P2 ;  /* 0x0000000306037207 */ /* 0x000fe20005000000 */
[----:B------:R-:W-:Y:S01]  /*30a0*/  UIADD3 UR9, UPT, UPT, UR4, 0xa0, URZ ;  /* 0x000000a004097890 */ /* 0x000fe2000fffe0ff */
[----:B-1----:R-:W-:Y:S01]  /*30b0*/  LEA R2, R11, UR6, 0x3 ;  /* 0x000000060b027c11 */ /* 0x002fe2000f8e18ff */
[----:B------:R-:W-:Y:S01]  /*30c0*/  UIADD3 UR8, UPT, UPT, UR8, 0x130, URZ ;  /* 0x0000013008087890 */ /* 0x000fe2000fffe0ff */
[----:B------:R1:W-:Y:S01]  /*30d0*/  @!P2 SYNCS.ARRIVE.TRANS64.RED RZ, [R3+URZ], R4 ;  /* 0x0000000403ffa9a7 */ /* 0x0003e200080004ff */
[----:B------:R-:W-:Y:S01]  /*30e0*/  UIADD3 UR4, UPT, UPT, UR5, 0x1, URZ ;  /* 0x0000000105047890 */ /* 0x000fe2000fffe0ff */
[----:B------:R-:W-:-:S03]  /*30f0*/  VIADD R8, R8, 0x1 ;  /* 0x0000000108087836 */ /* 0x000fc60000000000 */
[----:B------:R-:W-:Y:S02]  /*3100*/  UISETP.NE.AND UP0, UPT, UR4, 0x2, UPT ;  /* 0x000000020400788c */ /* 0x000fe4000bf05270 */
[----:B------:R-:W-:Y:S01]  /*3110*/  ISETP.NE.AND P0, PT, R8, 0x2, PT ;  /* 0x000000020800780c */ /* 0x000fe20003f05270 */
[----:B------:R-:W-:Y:S06]  /*3120*/  UGETNEXTWORKID.BROADCAST [UR8], [UR9] ;  /* 0x00000000080073ca */ /* 0x000fec0008000100 */
[----:B------:R-:W-:Y:S02]  /*3130*/  USEL UR7, URZ, 0x1, UP0 ;  /* 0x00000001ff077887 */ /* 0x000fe40008000000 */
[----:B------:R-:W-:-:S04]  /*3140*/  USEL UR5, UR4, URZ, UP0 ;  /* 0x000000ff04057287 */ /* 0x000fc80008000000 */
[----:B------:R-:W-:Y:S02]  /*3150*/  LOP3.LUT R12, R12, UR7, RZ, 0x3c, !PT ;  /* 0x000000070c0c7c12 */ /* 0x000fe4000f8e3cff */
[----:B-1----:R-:W-:-:S04]  /*3160*/  SHF.L.U32 R4, R10, 0x1f, RZ ;  /* 0x0000001f0a047819 */ /* 0x002fc800000006ff */
[----:B------:R-:W1:Y:S02]  /*3170*/  SYNCS.PHASECHK.TRANS64.TRYWAIT P1, [R2+URZ+0xa0], R4 ;  /* 0x0000a004020075a7 */ /* 0x000e6400080211ff */
[----:B-1----:R-:W-:Y:S05]  /*3180*/  @!P1 BRA `(.L_x_51) ;  /* 0x0000006000c89947 */ /* 0x002fea0003800000 */
.L_x_165:
[C---:B-1----:R-:W-:Y:S01]  /*3190*/  LEA R4, R11.reuse, UR6, 0x4 ;  /* 0x000000060b047c11 */ /* 0x042fe2000f8e20ff */
[----:B------:R-:W-:Y:S01]  /*31a0*/  VIADD R2, R2, 0xb0 ;  /* 0x000000b002027836 */ /* 0x000fe20000000000 */
[----:B------:R-:W-:Y:S01]  /*31b0*/  SEL R8, R8, RZ, P0 ;  /* 0x000000ff08087207 */ /* 0x000fe20000000000 */
[----:B------:R-:W-:-:S03]  /*31c0*/  VIADD R11, R11, 0x1 ;  /* 0x000000010b0b7836 */ /* 0x000fc60000000000 */
[----:B------:R-:W1:Y:S01]  /*31d0*/  LDS.128 R4, [R4+0x130] ;  /* 0x0001300004047984 */ /* 0x000e620000000c00 */
[----:B------:R-:W-:Y:S02]  /*31e0*/  PRMT R2, RZ, 0x654, R2 ;  /* 0x00000654ff027816 */ /* 0x000fe40000000002 */
[C---:B------:R-:W-:Y:S01]  /*31f0*/  ISETP.NE.AND P1, PT, R11.reuse, 0x2, PT ;  /* 0x000000020b00780c */ /* 0x040fe20003f25270 */
[----:B------:R-:W-:Y:S01]  /*3200*/  @!PT LDS RZ, [RZ] ;  /* 0x00000000fffff984 */ /* 0x000fe20000000800 */
[----:B------:R-:W-:Y:S01]  /*3210*/  @!PT LDS RZ, [RZ] ;  /* 0x00000000fffff984 */ /* 0x000fe20000000800 */
[----:B------:R-:W-:Y:S01]  /*3220*/  @!PT LDS RZ, [RZ] ;  /* 0x00000000fffff984 */ /* 0x000fe20000000800 */
[----:B------:R-:W-:Y:S01]  /*3230*/  @!PT LDS RZ, [RZ] ;  /* 0x00000000fffff984 */ /* 0x000fe20000000800 */
[----:B------:R2:W-:Y:S06]  /*3240*/  MEMBAR.ALL.CTA ;  /* 0x0000000000007992 */ /* 0x0005ec0000008000 */
[----:B--2---:R-:W2:Y:S01]  /*3250*/  FENCE.VIEW.ASYNC.S ;  /* 0x00000000000073c6 */ /* 0x004ea20000000000 */
[----:B------:R-:W-:Y:S01]  /*3260*/  SEL R11, R11, RZ, P1 ;  /* 0x000000ff0b0b7207 */ /* 0x000fe20000800000 */
[----:B--2---:R2:W-:Y:S01]  /*3270*/  SYNCS.ARRIVE.TRANS64.RED.A1T0 RZ, [R2+URZ], RZ ;  /* 0x000000ff02ff79a7 */ /* 0x0045e200081004ff */
[----:B-1----:R-:W-:-:S02]  /*3280*/  LOP3.LUT P3, RZ, R6, 0x1, RZ, 0xc0, !PT ;  /* 0x0000000106ff7812 */ /* 0x002fc4000786c0ff */
[----:B------:R-:W-:-:S04]  /*3290*/  SEL R4, RZ, 0x1, P1 ;  /* 0x00000001ff047807 */ /* 0x000fc80000800000 */
[----:B------:R-:W-:Y:S02]  /*32a0*/  LOP3.LUT R10, R10, R4, RZ, 0x3c, !PT ;  /* 0x000000040a0a7212 */ /* 0x000fe400078e3cff */
[----:B--2---:R-:W-:-:S04]  /*32b0*/  SEL R2, RZ, 0x1, P0 ;  /* 0x00000001ff027807 */ /* 0x004fc80000000000 */
[----:B------:R-:W-:Y:S01]  /*32c0*/  LOP3.LUT R9, R9, R2, RZ, 0x3c, !PT ;  /* 0x0000000209097212 */ /* 0x000fe200078e3cff */
[----:B------:R-:W-:Y:S06]  /*32d0*/  @P3 BRA `(.L_x_52) ;  /* 0xfffffffc002c3947 */ /* 0x000fec000383ffff */
[----:B------:R-:W-:Y:S01]  /*32e0*/  ULEA UR4, UR5, UR6, 0x3 ;  /* 0x0000000605047291 */ /* 0x000fe2000f8e18ff */
[----:B------:R-:W-:-:S08]  /*32f0*/  SHF.L.U32 R2, R12, 0x1f, RZ ;  /* 0x0000001f0c027819 */ /* 0x000fd000000006ff */
[----:B------:R-:W1:Y:S02]  /*3300*/  SYNCS.PHASECHK.TRANS64 P0, [UR4+0xb0], R2 ;  /* 0x0000b002ff0075a7 */ /* 0x000e640008001004 */
[----:B-1----:R-:W-:Y:S05]  /*3310*/  @P0 BRA `(.L_x_53) ;  /* 0x0000000000080947 */ /* 0x002fea0003800000 */
[----:B------:R-:W1:Y:S02]  /*3320*/  SYNCS.PHASECHK.TRANS64.TRYWAIT P0, [UR4+0xb0], R2 ;  /* 0x0000b002ff0075a7 */ /* 0x000e640008001104 */
[----:B-1----:R-:W-:Y:S05]  /*3330*/  @!P0 BRA `(.L_x_54) ;  /* 0x0000006000708947 */ /* 0x002fea0003800000 */
.L_x_53:
[----:B------:R-:W-:-:S04]  /*3340*/  UIADD3 UR7, UPT, UPT, UR5, 0x1, URZ ;  /* 0x0000000105077890 */ /* 0x000fc8000fffe0ff */
[----:B------:R-:W-:-:S04]  /*3350*/  UISETP.NE.AND UP0, UPT, UR7, 0x2, UPT ;  /* 0x000000020700788c */ /* 0x000fc8000bf05270 */
[----:B------:R-:W-:Y:S02]  /*3360*/  USEL UR8, URZ, 0x1, UP0 ;  /* 0x00000001ff087887 */ /* 0x000fe40008000000 */
[----:B------:R-:W-:-:S04]  /*3370*/  USEL UR7, UR7, URZ, UP0 ;  /* 0x000000ff07077287 */ /* 0x000fc80008000000 */
[----:B------:R-:W-:Y:S01]  /*3380*/  ULEA UR7, UR7, UR6, 0x3 ;  /* 0x0000000607077291 */ /* 0x000fe2000f8e18ff */
[----:B-1----:R-:W-:-:S04]  /*3390*/  LOP3.LUT R2, R12, UR8, RZ, 0x3c, !PT ;  /* 0x000000080c027c12 */ /* 0x002fc8000f8e3cff */
[----:B------:R-:W-:-:S04]  /*33a0*/  SHF.L.U32 R0, R2, 0x1f, RZ ;  /* 0x0000001f02007819 */ /* 0x000fc800000006ff */
[----:B------:R-:W1:Y:S02]  /*33b0*/  SYNCS.PHASECHK.TRANS64 P0, [UR7+0xb0], R0 ;  /* 0x0000b000ff0075a7 */ /* 0x000e640008001007 */
[----:B-1----:R-:W-:Y:S05]  /*33c0*/  @P0 EXIT ;  /* 0x000000000000094d */ /* 0x002fea0003800000 */
[----:B------:R-:W-:Y:S02]  /*33d0*/  SHF.L.U32 R2, R2, 0x1f, RZ ;  /* 0x0000001f02027819 */ /* 0x000fe400000006ff */
[----:B------:R-:W-:-:S07]  /*33e0*/  MOV R0, UR7 ;  /* 0x0000000700007c02 */ /* 0x000fce0008000f00 */
.L_x_55:
[----:B-1----:R1:W2:Y:S02]  /*33f0*/  SYNCS.PHASECHK.TRANS64.TRYWAIT P0, [R0+URZ+0xb0], R2 ;  /* 0x0000b002000075a7 */ /* 0x0022a400080011ff */
[----:B--2---:R-:W-:Y:S05]  /*3400*/  @!P0 NANOSLEEP.SYNCS 0x989680 ;  /* 0x009896800000895d */ /* 0x004fea0003900000 */
[----:B------:R-:W2:Y:S02]  /*3410*/  @!P0 SYNCS.PHASECHK.TRANS64 P0, [R0+URZ+0xb0], R2 ;  /* 0x0000b002000085a7 */ /* 0x000ea400080010ff */
[----:B--2---:R-:W-:Y:S05]  /*3420*/  @P0 EXIT ;  /* 0x000000000000094d */ /* 0x004fea0003800000 */
[----:B------:R-:W-:Y:S05]  /*3430*/  BRA `(.L_x_55) ;  /* 0xfffffffc00ec7947 */ /* 0x000fea000383ffff */
.L_x_48:
[----:B------:R-:W-:Y:S05]  /*3440*/  BRA.U UP4, `(.L_x_56) ;  /* 0x0000001104d47547 */ /* 0x000fea000b800000 */
[----:B------:R-:W-:Y:S01]  /*3450*/  UMOV UR4, 0x40 ;  /* 0x0000004000047882 */ /* 0x000fe20000000000 */
[----:B------:R-:W-:Y:S01]  /*3460*/  NOP ;  /* 0x0000000000007918 */ /* 0x000fe20000000000 */
[----:B------:R-:W-:Y:S01]  /*3470*/  ULEA UR5, UR47, UR4, 0x18 ;  /* 0x000000042f057291 */ /* 0x000fe2000f8ec0ff */
[----:B------:R-:W-:Y:S02]  /*3480*/  UMOV UR6, 0x400 ;  /* 0x0000040000067882 */ /* 0x000fe40000000000 */
[----:B------:R-:W-:-:S06]  /*3490*/  ULEA UR6, UR47, UR6, 0x18 ;  /* 0x000000062f067291 */ /* 0x000fcc000f8ec0ff */
[----:B------:R-:W1:Y:S02]  /*34a0*/  LDS.U8 R0, [UR5+0x1c] ;  /* 0x00001c05ff007984 */ /* 0x000e640008000000 */
[----:B-1----:R-:W-:-:S13]  /*34b0*/  ISETP.NE.AND P0, PT, R0, RZ, PT ;  /* 0x000000ff0000720c */ /* 0x002fda0003f05270 */
[----:B------:R-:W-:Y:S05]  /*34c0*/  @P0 BRA `(.L_x_57) ;  /* 0x0000000400080947 */ /* 0x000fea0003800000 */
[----:B------:R-:W-:Y:S02]  /*34d0*/  UISETP.NE.U32.AND UP1, UPT, UR46, 0x1, UPT ;  /* 0x000000012e00788c */ /* 0x000fe4000bf25070 */
[----:B------:R-:W-:-:S07]  /*34e0*/  UIADD3 UR7, UPT, UPT, UR5, 0x8, URZ ;  /* 0x0000000805077890 */ /* 0x000fce000fffe0ff */
[----:B------:R-:W-:Y:S05]  /*34f0*/  BRA.U !UP1, `(.L_x_58) ;  /* 0x00000001099c7547 */ /* 0x000fea000b800000 */
[----:B------:R-:W-:Y:S01]  /*3500*/  ELECT P0, URZ, PT ;  /* 0x0000000000ff782f */ /* 0x000fe20003800000 */
[----:B------:R-:W-:-:S12]  /*3510*/  BSSY B0, `(.L_x_58) ;  /* 0x0000025000007945 */ /* 0x000fd80003800000 */
[----:B------:R-:W-:Y:S05]  /*3520*/  @!P0 BRA `(.L_x_59) ;  /* 0x00000000008c8947 */ /* 0x000fea0003800000 */
[----:B------:R-:W-:-:S05]  /*3530*/  UMOV UR4, 0x10 ;  /* 0x0000001000047882 */ /* 0x000fca0000000000 */
[----:B------:R-:W-:Y:S04]  /*3540*/  DEPBAR.LE SB1, 0x36 ;  /* 0x00009d800000791a */ /* 0x000fe80000000000 */
[----:B------:R-:W1:Y:S02]  /*3550*/  UTCATOMSWS.2CTA.FIND_AND_SET.ALIGN UP0, UR4, UR4 ;  /* 0x00000004000475e3 */ /* 0x000e640008200800 */
[----:B-1----:R-:W-:Y:S01]  /*3560*/  MOV R10, UR4 ;  /* 0x00000004000a7c02 */ /* 0x002fe20008000f00 */
[----:B------:R-:W-:Y:S06]  /*3570*/  BRA.U UP0, `(.L_x_60) ;  /* 0x0000000100187547 */ /* 0x000fec000b800000 */
.L_x_61:
[----:B------:R-:W-:Y:S05]  /*3580*/  NANOSLEEP 0x64 ;  /* 0x000000640000795d */ /* 0x000fea0003800000 */
[----:B------:R-:W-:-:S05]  /*3590*/  UMOV UR4, 0x10 ;  /* 0x0000001000047882 */ /* 0x000fca0000000000 */
[----:B------:R-:W-:Y:S04]  /*35a0*/  DEPBAR.LE SB1, 0x36 ;  /* 0x00009d800000791a */ /* 0x000fe80000000000 */
[----:B------:R-:W1:Y:S02]  /*35b0*/  UTCATOMSWS.2CTA.FIND_AND_SET.ALIGN UP0, UR4, UR4 ;  /* 0x00000004000475e3 */ /* 0x000e640008200800 */
[----:B-1----:R-:W-:Y:S01]  /*35c0*/  MOV R10, UR4 ;  /* 0x00000004000a7c02 */ /* 0x002fe20008000f00 */
[----:B------:R-:W-:Y:S05]  /*35d0*/  BRA.U !UP0, `(.L_x_61) ;  /* 0xfffffffd08e87547 */ /* 0x000fea000b83ffff */
.L_x_60:
[----:B------:R-:W1:Y:S01]  /*35e0*/  LDS R6, [UR5+0x10] ;  /* 0x00001005ff067984 */ /* 0x000e620008000800 */
[----:B------:R-:W-:Y:S01]  /*35f0*/  IMAD.U32 R0, RZ, RZ, UR6 ;  /* 0x00000006ff007e24 */ /* 0x000fe2000f8e00ff */
[----:B------:R-:W-:-:S03]  /*3600*/  MOV R4, UR48 ;  /* 0x0000003000047c02 */ /* 0x000fc60008000f00 */
[----:B------:R-:W-:Y:S01]  /*3610*/  VIADD R0, R0, 0x150 ;  /* 0x0000015000007836 */ /* 0x000fe20000000000 */
[----:B-1----:R-:W-:-:S04]  /*3620*/  SHF.L.U32 R6, R6, 0x1f, RZ ;  /* 0x0000001f06067819 */ /* 0x002fc800000006ff */
[----:B------:R-:W1:Y:S02]  /*3630*/  SYNCS.PHASECHK.TRANS64.TRYWAIT P0, [UR5+0x8], R6 ;  /* 0x00000806ff0075a7 */ /* 0x000e640008001105 */
[----:B-1----:R-:W-:Y:S05]  /*3640*/  @P0 BRA `(.L_x_62) ;  /* 0x0000000000080947 */ /* 0x002fea0003800000 */
[----:B------:R-:W1:Y:S02]  /*3650*/  SYNCS.PHASECHK.TRANS64.TRYWAIT P0, [UR5+0x8], R6 ;  /* 0x00000806ff0075a7 */ /* 0x000e640008001105 */
[----:B-1----:R-:W-:Y:S05]  /*3660*/  @!P0 BRA `(.L_x_63) ;  /* 0x0000005c00bc8947 */ /* 0x002fea0003800000 */
.L_x_62:
[----:B------:R-:W-:Y:S01]  /*3670*/  PRMT R4, R4, 0x654, R0 ;  /* 0x0000065404047816 */ /* 0x000fe20000000000 */
[----:B------:R-:W-:Y:S01]  /*3680*/  HFMA2 R0, -RZ, RZ, 0, 5.9604644775390625e-08 ;  /* 0x00000001ff007431 */ /* 0x000fe200000001ff */
[----:B------:R-:W-:Y:S01]  /*3690*/  UPRMT UR4, UR48, 0x654, UR7 ;  /* 0x0000065430047896 */ /* 0x000fe20008000007 */
[----:B------:R-:W-:Y:S02]  /*36a0*/  IMAD.MOV.U32 R8, RZ, RZ, 0xffff ;  /* 0x0000ffffff087424 */ /* 0x000fe400078e00ff */
[----:B-1----:R-:W-:Y:S02]  /*36b0*/  IMAD.MOV.U32 R6, RZ, RZ, 0x4 ;  /* 0x00000004ff067424 */ /* 0x002fe400078e00ff */
[----:B------:R-:W-:Y:S01]  /*36c0*/  IMAD.SHL.U32 R9, R10, 0x20, RZ ;  /* 0x000000200a097824 */ /* 0x000fe200078e00ff */
[----:B------:R-:W-:Y:S02]  /*36d0*/  MOV R5, UR4 ;  /* 0x0000000400057c02 */ /* 0x000fe40008000f00 */
[-C--:B------:R-:W-:Y:S01]  /*36e0*/  SHF.L.U32 R8, R8, R10.reuse, RZ ;  /* 0x0000000a08087219 */ /* 0x080fe200000006ff */
[----:B------:R1:W-:Y:S01]  /*36f0*/  SYNCS.ARRIVE.TRANS64.RED RZ, [UR4], R6 ;  /* 0x00000006ffff79a7 */ /* 0x0003e20008000404 */
[----:B------:R-:W-:Y:S01]  /*3700*/  SHF.L.U32 R7, R0, R10, RZ ;  /* 0x0000000a00077219 */ /* 0x000fe200000006ff */
[----:B------:R1:W-:Y:S04]  /*3710*/  STS [UR6+0x150], R9 ;  /* 0x00015009ff007988 */ /* 0x0003e80008000806 */
[----:B------:R1:W-:Y:S04]  /*3720*/  STAS [R4.64], R10 ;  /* 0x0000000a04007dbd */ /* 0x0003e8000c0008ff */
[----:B------:R1:W-:Y:S04]  /*3730*/  ATOMS.OR RZ, [UR5+0x14], R8 ;  /* 0x00001408ffff798c */ /* 0x0003e8000b000005 */
[----:B------:R1:W-:Y:S04]  /*3740*/  ATOMS.OR RZ, [UR5+0x18], R7 ;  /* 0x00001807ffff798c */ /* 0x0003e8000b000005 */
[----:B------:R1:W-:Y:S02]  /*3750*/  ATOMS.XOR RZ, [UR5+0x10], R0 ;  /* 0x00001000ffff798c */ /* 0x0003e4000b800005 */
.L_x_59:
[----:B------:R-:W-:Y:S05]  /*3760*/  BSYNC B0 ;  /* 0x0000000000007941 */ /* 0x000fea0003800000 */
.L_x_58:
[----:B------:R-:W-:Y:S05]  /*3770*/  BRA.U UP1, `(.L_x_64) ;  /* 0x00000001016c7547 */ /* 0x000fea000b800000 */
[----:B------:R-:W-:-:S03]  /*3780*/  UMOV UR4, 0xffffffff ;  /* 0xffffffff00047882 */ /* 0x000fc60000000000 */
[----:B------:R-:W-:Y:S05]  /*3790*/  BRA.DIV UR4, `(.L_x_65) ;  /* 0x0000005e04887947 */ /* 0x000fea000b800000 */
[----:B------:R-:W-:-:S13]  /*37a0*/  ELECT P6, URZ, PT ;  /* 0x0000000000ff782f */ /* 0x000fda00038c0000 */
.L_x_169:
[----:B------:R-:W-:Y:S05]  /*37b0*/  @!P6 BRA `(.L_x_64) ;  /* 0x00000000005ce947 */ /* 0x000fea0003800000 */
[----:B-1----:R-:W1:Y:S02]  /*37c0*/  LDS R4, [UR5+0x10] ;  /* 0x00001005ff047984 */ /* 0x002e640008000800 */
[----:B-1----:R-:W-:-:S04]  /*37d0*/  SHF.L.U32 R4, R4, 0x1f, RZ ;  /* 0x0000001f04047819 */ /* 0x002fc800000006ff */
[----:B------:R-:W1:Y:S02]  /*37e0*/  SYNCS.PHASECHK.TRANS64.TRYWAIT P0, [UR5+0x8], R4 ;  /* 0x00000804ff0075a7 */ /* 0x000e640008001105 */
[----:B-1----:R-:W-:Y:S05]  /*37f0*/  @P0 BRA `(.L_x_66) ;  /* 0x0000000000080947 */ /* 0x002fea0003800000 */
[----:B------:R-:W1:Y:S02]  /*3800*/  SYNCS.PHASECHK.TRANS64.TRYWAIT P0, [UR5+0x8], R4 ;  /* 0x00000804ff0075a7 */ /* 0x000e640008001105 */
[----:B-1----:R-:W-:Y:S05]  /*3810*/  @!P0 BRA `(.L_x_67) ;  /* 0x0000005c00888947 */ /* 0x002fea0003800000 */
.L_x_66:
[----:B------:R-:W2:Y:S01]  /*3820*/  LDS R6, [UR6+0x150] ;  /* 0x00015006ff067984 */ /* 0x000ea20008000800 */
[----:B-1----:R-:W-:Y:S02]  /*3830*/  HFMA2 R0, -RZ, RZ, 0, 5.9604644775390625e-08 ;  /* 0x00000001ff007431 */ /* 0x002fe400000001ff */
[----:B------:R-:W-:Y:S01]  /*3840*/  IMAD.MOV.U32 R4, RZ, RZ, 0xffff ;  /* 0x0000ffffff047424 */ /* 0x000fe200078e00ff */
[----:B------:R-:W-:Y:S01]  /*3850*/  UPRMT UR4, UR48, 0x654, UR7 ;  /* 0x0000065430047896 */ /* 0x000fe20008000007 */
[----:B--2---:R-:W-:-:S03]  /*3860*/  IMAD.SHL.U32 R5, R6, 0x20, RZ ;  /* 0x0000002006057824 */ /* 0x004fc600078e00ff */
[-C--:B------:R-:W-:Y:S02]  /*3870*/  SHF.L.U32 R4, R4, R6.reuse, RZ ;  /* 0x0000000604047219 */ /* 0x080fe400000006ff */
[----:B------:R-:W-:Y:S01]  /*3880*/  SHF.L.U32 R6, R0, R6, RZ ;  /* 0x0000000600067219 */ /* 0x000fe200000006ff */
[----:B------:R2:W-:Y:S04]  /*3890*/  STS [UR6+0x150], R5 ;  /* 0x00015005ff007988 */ /* 0x0005e80008000806 */
[----:B------:R2:W-:Y:S04]  /*38a0*/  ATOMS.OR RZ, [UR5+0x14], R4 ;  /* 0x00001404ffff798c */ /* 0x0005e8000b000005 */
[----:B------:R2:W-:Y:S01]  /*38b0*/  ATOMS.OR RZ, [UR5+0x18], R6 ;  /* 0x00001806ffff798c */ /* 0x0005e2000b000005 */
[----:B------:R-:W-:Y:S03]  /*38c0*/  SYNCS.ARRIVE.TRANS64.RED.A1T0 RZ, [UR4], RZ ;  /* 0x000000ffffff79a7 */ /* 0x000fe60008100404 */
[----:B------:R2:W-:Y:S01]  /*38d0*/  ATOMS.XOR RZ, [UR5+0x10], R0 ;  /* 0x00001000ffff798c */ /* 0x0005e2000b800005 */
[----:B------:R-:W-:Y:S05]  /*38e0*/  BRA `(.L_x_64) ;  /* 0x0000000000107947 */ /* 0x000fea0003800000 */
.L_x_57:
[----:B------:R-:W-:Y:S02]  /*38f0*/  MOV R0, 0xffffffff ;  /* 0xffffffff00007802 */ /* 0x000fe40000000f00 */
[----:B------:R-:W-:-:S03]  /*3900*/  MOV R4, 0x3930 ;  /* 0x0000393000047802 */ /* 0x000fc60000000f00 */
[----:B------:R1:W-:Y:S04]  /*3910*/  STS [UR6+0x150], R0 ;  /* 0x00015000ff007988 */ /* 0x0003e80008000806 */
[----:B-1---5:R-:W-:Y:S05]  /*3920*/  CALL.REL.NOINC `($__internal_1_$__cuda_sm10x_tcgen05_guardrail_trap_phase_invalid_during_alloc) ;  /* 0x00000064005c7944 */ /* 0x022fea0003c00000 */
.L_x_64:
[----:B------:R-:W-:Y:S05]  /*3930*/  WARPSYNC.ALL ;  /* 0x0000000000007948 */ /* 0x000fea0003800000 */
[----:B------:R-:W3:Y:S01]  /*3940*/  S2UR UR4, SR_CgaCtaId ;  /* 0x00000000000479c3 */ /* 0x000ee20000008800 */
[----:B------:R-:W-:Y:S01]  /*3950*/  UMOV UR26, 0x400 ;  /* 0x00000400001a7882 */ /* 0x000fe20000000000 */
[----:B------:R-:W-:-:S06]  /*3960*/  NOP ;  /* 0x0000000000007918 */ /* 0x000fcc0000000000 */
[----:B------:R-:W-:Y:S06]  /*3970*/  BAR.ARV 0x6, 0xa0 ;  /* 0x0182800000007b1d */ /* 0x000fec0000002000 */
[----:B------:R-:W4:Y:S01]  /*3980*/  LDCU UR6, c[0x0][0x38c] ;  /* 0x00007180ff0677ac */ /* 0x000f220008000800 */
[----:B------:R-:W-:Y:S01]  /*3990*/  LOP3.LUT R3, R3, 0xffff, RZ, 0xc0, !PT ;  /* 0x0000ffff03037812 */ /* 0x000fe200078ec0ff */
[----:B-1----:R-:W-:Y:S01]  /*39a0*/  IMAD.MOV.U32 R9, RZ, RZ, 0x1 ;  /* 0x00000001ff097424 */ /* 0x002fe200078e00ff */
[----:B------:R-:W-:Y:S01]  /*39b0*/  LOP3.LUT R2, R2, 0xffff, RZ, 0xc0, !PT ;  /* 0x0000ffff02027812 */ /* 0x000fe200078ec0ff */
[----:B------:R-:W-:Y:S01]  /*39c0*/  IMAD.MOV.U32 R8, RZ, RZ, RZ ;  /* 0x000000ffff087224 */ /* 0x000fe200078e00ff */
[----:B------:R-:W-:Y:S01]  /*39d0*/  R2UR UR28, R3 ;  /* 0x00000000031c72ca */ /* 0x000fe200000e0000 */
[----:B------:R-:W-:Y:S01]  /*39e0*/  UMOV UR32, URZ ;  /* 0x000000ff00207c82 */ /* 0x000fe20008000000 */
[----:B------:R-:W-:-:S02]  /*39f0*/  R2UR UR42, R2 ;  /* 0x00000000022a72ca */ /* 0x000fc400000e0000 */
[----:B------:R-:W-:Y:S01]  /*3a00*/  CS2R R2, SRZ ;  /* 0x0000000000027805 */ /* 0x000fe2000001ff00 */
[----:B------:R-:W-:Y:S01]  /*3a10*/  UMOV UR23, URZ ;  /* 0x000000ff00177c82 */ /* 0x000fe20008000000 */
[----:B---3--:R-:W-:Y:S01]  /*3a20*/  ULEA UR26, UR4, UR26, 0x18 ;  /* 0x0000001a041a7291 */ /* 0x008fe2000f8ec0ff */
[----:B------:R-:W-:Y:S01]  /*3a30*/  UMOV UR22, URZ ;  /* 0x000000ff00167c82 */ /* 0x000fe20008000000 */
[----:B------:R-:W-:Y:S02]  /*3a40*/  UISETP.NE.AND UP3, UPT, UR46, URZ, UPT ;  /* 0x000000ff2e00728c */ /* 0x000fe4000bf65270 */
[----:B------:R-:W-:Y:S02]  /*3a50*/  UIADD3 UR4, UPT, UPT, UR26, 0x4300, URZ ;  /* 0x000043001a047890 */ /* 0x000fe4000fffe0ff */
[----:B------:R-:W-:-:S03]  /*3a60*/  UIADD3 UR5, UPT, UPT, UR26, 0xe300, URZ ;  /* 0x0000e3001a057890 */ /* 0x000fc6000fffe0ff */
[----:B--2---:R-:W1:Y:S01]  /*3a70*/  LDS R0, [UR26+0x150] ;  /* 0x0001501aff007984 */ /* 0x004e620008000800 */
[----:B----4-:R-:W-:Y:S02]  /*3a80*/  UIADD3 UR6, UPT, UPT, UR6, 0x3f, URZ ;  /* 0x0000003f06067890 */ /* 0x010fe4000fffe0ff */
[----:B------:R-:W-:Y:S02]  /*3a90*/  USHF.R.U32.HI UR4, URZ, 0x4, UR4 ;  /* 0x00000004ff047899 */ /* 0x000fe40008011604 */
[----:B------:R-:W-:Y:S02]  /*3aa0*/  USHF.R.S32.HI UR33, URZ, 0x1f, UR6 ;  /* 0x0000001fff217899 */ /* 0x000fe40008011406 */
[----:B------:R-:W-:Y:S02]  /*3ab0*/  USHF.R.U32.HI UR5, URZ, 0x4, UR5 ;  /* 0x00000004ff057899 */ /* 0x000fe40008011605 */
[----:B------:R-:W-:Y:S02]  /*3ac0*/  ULEA.HI UR33, UR33, UR6, URZ, 0x6 ;  /* 0x0000000621217291 */ /* 0x000fe4000f8f30ff */
[----:B------:R-:W-:-:S02]  /*3ad0*/  ULOP3.LUT UR29, UR4, 0x3fff, URZ, 0xc0, !UPT ;  /* 0x00003fff041d7892 */ /* 0x000fc4000f8ec0ff */
[----:B------:R-:W-:Y:S01]  /*3ae0*/  USHF.R.S32.HI UR33, URZ, 0x6, UR33 ;  /* 0x00000006ff217899 */ /* 0x000fe20008011421 */
[----:B------:R-:W-:Y:S01]  /*3af0*/  UMOV UR40, 0x0 ;  /* 0x0000000000287882 */ /* 0x000fe20000000000 */
[----:B------:R-:W-:Y:S02]  /*3b00*/  UMOV UR41, 0x8210010 ;  /* 0x0821001000297882 */ /* 0x000fe40000000000 */
[----:B------:R-:W-:Y:S02]  /*3b10*/  UISETP.LT.AND UP0, UPT, UR33, 0x1, UPT ;  /* 0x000000012100788c */ /* 0x000fe4000bf01270 */
[----:B------:R-:W-:Y:S02]  /*3b20*/  ULOP3.LUT UR30, UR5, 0x3fff, URZ, 0xc0, !UPT ;  /* 0x00003fff051e7892 */ /* 0x000fe4000f8ec0ff */
[----:B------:R-:W-:Y:S02]  /*3b30*/  ULOP3.LUT UR29, UR29, 0x10000, URZ, 0xfc, !UPT ;  /* 0x000100001d1d7892 */ /* 0x000fe4000f8efcff */
[----:B------:R-:W-:Y:S01]  /*3b40*/  USEL UR43, UR33, 0x1, !UP0 ;  /* 0x00000001212b7887 */ /* 0x000fe2000c000000 */
[----:B------:R-:W-:Y:S01]  /*3b50*/  UMOV UR38, 0x0 ;  /* 0x0000000000267882 */ /* 0x000fe20000000000 */
[----:B------:R-:W-:Y:S01]  /*3b60*/  UMOV UR39, 0x8210010 ;  /* 0x0821001000277882 */ /* 0x000fe20000000000 */
[----:B------:R-:W-:Y:S01]  /*3b70*/  UMOV UR36, 0x0 ;  /* 0x0000000000247882 */ /* 0x000fe20000000000 */
[----:B------:R-:W-:Y:S01]  /*3b80*/  UMOV UR37, 0x8210010 ;  /* 0x0821001000257882 */ /* 0x000fe20000000000 */
[----:B------:R-:W-:Y:S01]  /*3b90*/  UMOV UR34, 0x0 ;  /* 0x0000000000227882 */ /* 0x000fe20000000000 */
[----:B------:R-:W-:Y:S01]  /*3ba0*/  UMOV UR35, 0x8210010 ;  /* 0x0821001000237882 */ /* 0x000fe20000000000 */
[----:B-1----:R-:W-:-:S15]  /*3bb0*/  R2UR UR44, R0 ;  /* 0x00000000002c72ca */ /* 0x002fde00000e0000 */
.L_x_75:
[C---:B------:R-:W-:Y:S02]  /*3bc0*/  LEA R0, R8.reuse, UR26, 0x3 ;  /* 0x0000001a08007c11 */ /* 0x040fe4000f8e18ff */
[----:B------:R-:W-:Y:S02]  /*3bd0*/  SHF.L.U32 R4, R3, 0x1f, RZ ;  /* 0x0000001f03047819 */ /* 0x000fe400000006ff */
[----:B------:R-:W-:Y:S02]  /*3be0*/  LEA R5, R8, UR26, 0x4 ;  /* 0x0000001a08057c11 */ /* 0x000fe4000f8e20ff */
[----:B------:R-:W1:Y:S02]  /*3bf0*/  SYNCS.PHASECHK.TRANS64.TRYWAIT P0, [R0+URZ+0xa0], R4 ;  /* 0x0000a004000075a7 */ /* 0x000e6400080011ff */
[----:B-1-3--:R-:W-:Y:S05]  /*3c00*/  @!P0 BRA `(.L_x_68) ;  /* 0x0000005800a48947 */ /* 0x00afea0003800000 */
.L_x_170:
[----:B-1----:R-:W1:Y:S01]  /*3c10*/  LDS.128 R4, [R5+0x130] ;  /* 0x0001300005047984 */ /* 0x002e620000000c00 */
[----:B------:R-:W-:Y:S02]  /*3c20*/  VIADD R0, R0, 0xb0 ;  /* 0x000000b000007836 */ /* 0x000fe40000000000 */
[----:B------:R-:W-:Y:S01]  /*3c30*/  VIADD R8, R8, 0x1 ;  /* 0x0000000108087836 */ /* 0x000fe20000000000 */
[----:B------:R-:W-:Y:S01]  /*3c40*/  @!PT LDS RZ, [RZ] ;  /* 0x00000000fffff984 */ /* 0x000fe20000000800 */
[----:B------:R-:W-:Y:S01]  /*3c50*/  @!PT LDS RZ, [RZ] ;  /* 0x00000000fffff984 */ /* 0x000fe20000000800 */
[----:B------:R-:W-:Y:S01]  /*3c60*/  @!PT LDS RZ, [RZ] ;  /* 0x00000000fffff984 */ /* 0x000fe20000000800 */
[----:B------:R-:W-:Y:S01]  /*3c70*/  @!PT LDS RZ, [RZ] ;  /* 0x00000000fffff984 */ /* 0x000fe20000000800 */
[----:B------:R2:W-:Y:S06]  /*3c80*/  MEMBAR.ALL.CTA ;  /* 0x0000000000007992 */ /* 0x0005ec0000008000 */
[----:B--2---:R-:W2:Y:S01]  /*3c90*/  FENCE.VIEW.ASYNC.S ;  /* 0x00000000000073c6 */ /* 0x004ea20000000000 */
[----:B------:R-:W-:-:S04]  /*3ca0*/  PRMT R0, RZ, 0x654, R0 ;  /* 0x00000654ff007816 */ /* 0x000fc80000000000 */
[----:B--2---:R2:W-:Y:S01]  /*3cb0*/  SYNCS.ARRIVE.TRANS64.RED.A1T0 RZ, [R0+URZ], RZ ;  /* 0x000000ff00ff79a7 */ /* 0x0045e200081004ff */
[----:B-1----:R-:W-:Y:S01]  /*3cc0*/  LOP3.LUT P1, RZ, R6, 0x1, RZ, 0xc0, !PT ;  /* 0x0000000106ff7812 */ /* 0x002fe2000782c0ff */
[----:B--2---:R-:W-:-:S12]  /*3cd0*/  BRA.U UP3, `(.L_x_69) ;  /* 0x0000000503087547 */ /* 0x004fd8000b800000 */
[----:B------:R-:W1:Y:S01]  /*3ce0*/  LDCU UR4, c[0x0][0x38c] ;  /* 0x00007180ff0477ac */ /* 0x000e620008000800 */
[----:B------:R-:W-:Y:S02]  /*3cf0*/  PLOP3.LUT P2, PT, PT, PT, PT, 0x80, 0x8 ;  /* 0x000000000008781c */ /* 0x000fe40003f4f070 */
[----:B------:R-:W-:Y:S01]  /*3d00*/  SHF.L.U32 R4, R9, 0x1f, RZ ;  /* 0x0000001f09047819 */ /* 0x000fe200000006ff */
[----:B------:R-:W-:Y:S02]  /*3d10*/  ULEA UR31, UR32, UR26, 0x3 ;  /* 0x0000001a201f7291 */ /* 0x000fe4000f8e18ff */
[----:B------:R-:W-:Y:S02]  /*3d20*/  ULEA UR11, UR32, UR44, 0x6 ;  /* 0x0000002c200b7291 */ /* 0x000fe4000f8e30ff */
[----:B-1----:R-:W-:-:S06]  /*3d30*/  UISETP.GE.AND UP0, UPT, UR4, 0x1, UPT ;  /* 0x000000010400788c */ /* 0x002fcc000bf06270 */
[----:B------:R-:W-:-:S05]  /*3d40*/  PLOP3.LUT P0, PT, PT, PT, UP0, 0x80, 0x8 ;  /* 0x000000000008781c */ /* 0x000fca0003f0f008 */
[----:B------:R-:W-:-:S08]  /*3d50*/  @UP0 ULEA UR4, UR23, UR26, 0x3 ;  /* 0x0000001a17040291 */ /* 0x000fd0000f8e18ff */
[----:B------:R-:W-:-:S04]  /*3d60*/  @P0 SHF.L.U32 R0, R2, 0x1f, RZ ;  /* 0x0000001f02000819 */ /* 0x000fc800000006ff */
[----:B------:R1:W2:Y:S01]  /*3d70*/  @P0 SYNCS.PHASECHK.TRANS64.TRYWAIT P2, [UR4], R0 ;  /* 0x00000000ff0005a7 */ /* 0x0002a20008041104 */
[----:B------:R-:W3:Y:S02]  /*3d80*/  SYNCS.PHASECHK.TRANS64.TRYWAIT P0, [UR31+0xe0], R4 ;  /* 0x0000e004ff0075a7 */ /* 0x000ee4000800111f */
[----:B-123--:R-:W-:Y:S05]  /*3d90*/  @!P0 BRA `(.L_x_70) ;  /* 0x0000005800548947 */ /* 0x00efea0003800000 */
.L_x_172:
[----:B------:R-:W-:Y:S01]  /*3da0*/  UMOV UR27, UR22 ;  /* 0x00000016001b7c82 */ /* 0x000fe20008000000 */
[----:B------:R-:W-:Y:S05]  /*3db0*/  BRA.U !UP0, `(.L_x_71) ;  /* 0x0000000108c07547 */ /* 0x000fea000b800000 */
[----:B------:R-:W-:Y:S02]  /*3dc0*/  UIADD3 UR27, UPT, UPT, UR43, UR22, URZ ;  /* 0x000000162b1b7290 */ /* 0x000fe4000fffe0ff */
[----:B------:R-:W-:Y:S01]  /*3dd0*/  UPLOP3.LUT UP2, UPT, UPT, UPT, UPT, 0x40, 0x4 ;  /* 0x000000000004789c */ /* 0x000fe20003f4e870 */
[----:B------:R-:W-:Y:S01]  /*3de0*/  UMOV UR24, UR33 ;  /* 0x0000002100187c82 */ /* 0x000fe20008000000 */
[----:B------:R-:W-:-:S09]  /*3df0*/  UMOV UR10, UR23 ;  /* 0x00000017000a7c82 */ /* 0x000fd20008000000 */
.L_x_74:
[----:B--2---:R-:W-:Y:S01]  /*3e00*/  ULEA UR5, UR10, UR26, 0x3 ;  /* 0x0000001a0a057291 */ /* 0x004fe2000f8e18ff */
[----:B---3--:R-:W-:Y:S11]  /*3e10*/  @P2 BRA `(.L_x_72) ;  /* 0x00000000000c2947 */ /* 0x008ff60003800000 */
[----:B-1----:R-:W-:Y:S04]  /*3e20*/  SHF.L.U32 R4, R2, 0x1f, RZ ;  /* 0x0000001f02047819 */ /* 0x002fe800000006ff */
[----:B------:R-:W1:Y:S02]  /*3e30*/  SYNCS.PHASECHK.TRANS64.TRYWAIT P0, [UR5], R4 ;  /* 0x00000004ff0075a7 */ /* 0x000e640008001105 */
[----:B-1----:R-:W-:Y:S05]  /*3e40*/  @!P0 BRA `(.L_x_73) ;  /* 0x0000005800408947 */ /* 0x002fea0003800000 */
.L_x_72:
[----:B------:R-:W-:Y:S01]  /*3e50*/  UISETP.NE.AND UP0, UPT, UR24, 0x1, UPT ;  /* 0x000000011800788c */ /* 0x000fe2000bf05270 */
[----:B------:R-:W-:Y:S01]  /*3e60*/  PLOP3.LUT P2, PT, PT, PT, PT, 0x80, 0x8 ;  /* 0x000000000008781c */ /* 0x000fe20003f4f070 */
[----:B------:R-:W-:Y:S02]  /*3e70*/  UIADD3 UR4, UPT, UPT, UR10, 0x1, URZ ;  /* 0x000000010a047890 */ /* 0x000fe4000fffe0ff */
[----:B------:R-:W-:Y:S02]  /*3e80*/  UIADD3 UR25, UPT, UPT, UR5, 0x28, URZ ;  /* 0x0000002805197890 */ /* 0x000fe4000fffe0ff */
[----:B------:R-:W-:Y:S01]  /*3e90*/  UISETP.NE.AND UP1, UPT, UR4, 0x5, UPT ;  /* 0x000000050400788c */ /* 0x000fe2000bf25270 */
[----:B------:R-:W-:Y:S01]  /*3ea0*/  PLOP3.LUT P0, PT, PT, PT, UP0, 0x80, 0x8 ;  /* 0x000000000008781c */ /* 0x000fe20003f0f008 */
[----:B------:R-:W-:Y:S02]  /*3eb0*/  UIADD3 UR22, UPT, UPT, UR22, 0x1, URZ ;  /* 0x0000000116167890 */ /* 0x000fe4000fffe0ff */
[----:B------:R-:W-:Y:S02]  /*3ec0*/  USEL UR6, URZ, 0x1, UP1 ;  /* 0x00000001ff067887 */ /* 0x000fe40008800000 */
[----:B------:R-:W-:Y:S02]  /*3ed0*/  USEL UR23, UR4, URZ, UP1 ;  /* 0x000000ff04177287 */ /* 0x000fe40008800000 */
[----:B------:R-:W-:Y:S02]  /*3ee0*/  UIADD3 UR24, UPT, UPT, UR24, -0x1, URZ ;  /* 0xffffffff18187890 */ /* 0x000fe4000fffe0ff */
[----:B------:R-:W-:Y:S01]  /*3ef0*/  @UP0 ULEA UR4, UR23, UR26, 0x3 ;  /* 0x0000001a17040291 */ /* 0x000fe2000f8e18ff */
[----:B------:R-:W-:Y:S01]  /*3f00*/  LOP3.LUT R2, R2, UR6, RZ, 0x3c, !PT ;  /* 0x0000000602027c12 */ /* 0x000fe2000f8e3cff */
[----:B------:R-:W-:Y:S02]  /*3f10*/  ULEA UR6, UR10, UR30, 0x9 ;  /* 0x0000001e0a067291 */ /* 0x000fe4000f8e48ff */
[----:B------:R-:W-:Y:S01]  /*3f20*/  UISETP.NE.AND UP0, UPT, UR22, UR27, UPT ;  /* 0x0000001b1600728c */ /* 0x000fe2000bf05270 */
[----:B-1----:R-:W-:Y:S01]  /*3f30*/  @P0 SHF.L.U32 R0, R2, 0x1f, RZ ;  /* 0x0000001f02000819 */ /* 0x002fe200000006ff */
[----:B------:R-:W-:Y:S02]  /*3f40*/  UIADD3 UR20, UPT, UPT, UR6, 0x80, URZ ;  /* 0x0000008006147890 */ /* 0x000fe4000fffe0ff */
[----:B------:R-:W-:Y:S01]  /*3f50*/  UIADD3 UR16, UPT, UPT, UR6, 0x100, URZ ;  /* 0x0000010006107890 */ /* 0x000fe2000fffe0ff */
[----:B------:R2:W3:Y:S01]  /*3f60*/  @P0 SYNCS.PHASECHK.TRANS64.TRYWAIT P2, [UR4], R0 ;  /* 0x00000000ff0005a7 */ /* 0x0004e20008041104 */
[----:B------:R-:W-:Y:S02]  /*3f70*/  ULEA UR4, UR10, UR29, 0x9 ;  /* 0x0000001d0a047291 */ /* 0x000fe4000f8e48ff */
[----:B------:R-:W-:Y:S02]  /*3f80*/  UIADD3 UR12, UPT, UPT, UR6, 0x180, URZ ;  /* 0x00000180060c7890 */ /* 0x000fe4000fffe0ff */
[----:B------:R-:W-:Y:S02]  /*3f90*/  UIADD3 UR18, UPT, UPT, UR4, 0x2, URZ ;  /* 0x0000000204127890 */ /* 0x000fe4000fffe0ff */
[----:B------:R-:W-:Y:S02]  /*3fa0*/  UIADD3 UR14, UPT, UPT, UR4, 0x4, URZ ;  /* 0x00000004040e7890 */ /* 0x000fe4000fffe0ff */
[----:B------:R-:W-:Y:S01]  /*3fb0*/  UIADD3 UR8, UPT, UPT, UR4, 0x6, URZ ;  /* 0x0000000604087890 */ /* 0x000fe2000fffe0ff */
[----:B------:R-:W-:Y:S01]  /*3fc0*/  UMOV UR7, 0x40004040 ;  /* 0x4000404000077882 */ /* 0x000fe20000000000 */
[----:B------:R-:W-:Y:S01]  /*3fd0*/  UMOV UR5, 0x40004040 ;  /* 0x4000404000057882 */ /* 0x000fe20000000000 */
[----:B------:R-:W-:Y:S01]  /*3fe0*/  UMOV UR21, 0x40004040 ;  /* 0x4000404000157882 */ /* 0x000fe20000000000 */
[----:B------:R2:W-:Y:S01]  /*3ff0*/  UTCHMMA.2CTA gdesc[UR4], gdesc[UR6], tmem[UR11], tmem[UR40], idesc[UR41], UP2 ;  /* 0x00ff2806040075ea */ /* 0x0005e2000920000b */
[----:B------:R-:W-:Y:S01]  /*4000*/  UPLOP3.LUT UP2, UPT, UPT, UPT, UPT, 0x80, 0x8 ;  /* 0x000000000008789c */ /* 0x000fe20003f4f070 */
[----:B------:R-:W-:Y:S01]  /*4010*/  UMOV UR19, 0x40004040 ;  /* 0x4000404000137882 */ /* 0x000fe20000000000 */
[----:B------:R-:W-:Y:S01]  /*4020*/  UMOV UR17, 0x40004040 ;  /* 0x4000404000117882 */ /* 0x000fe20000000000 */
[----:B------:R2:W-:Y:S01]  /*4030*/  UTCHMMA.2CTA gdesc[UR18], gdesc[UR20], tmem[UR11], tmem[UR38], idesc[UR39], UPT ;  /* 0x00ff2614120075ea */ /* 0x0005e2000ba0000b */
[----:B------:R-:W-:Y:S01]  /*4040*/  UMOV UR15, 0x40004040 ;  /* 0x40004040000f7882 */ /* 0x000fe20000000000 */
[----:B------:R-:W-:Y:S01]  /*4050*/  UMOV UR13, 0x40004040 ;  /* 0x40004040000d7882 */ /* 0x000fe20000000000 */
[----:B------:R-:W-:Y:S01]  /*4060*/  UMOV UR9, 0x40004040 ;  /* 0x4000404000097882 */ /* 0x000fe20000000000 */
[----:B------:R2:W-:Y:S01]  /*4070*/  UTCHMMA.2CTA gdesc[UR14], gdesc[UR16], tmem[UR11], tmem[UR36], idesc[UR37], UPT ;  /* 0x00ff24100e0075ea */ /* 0x0005e2000ba0000b */
[----:B------:R2:W-:Y:S01]  /*4080*/  UTCHMMA.2CTA gdesc[UR8], gdesc[UR12], tmem[UR11], tmem[UR34], idesc[UR35], UPT ;  /* 0x00ff220c080075ea */ /* 0x0005e2000ba0000b */
[----:B------:R2:W-:Y:S01]  /*4090*/  UTCBAR.2CTA.MULTICAST [UR25], URZ, UR28 ;  /* 0x000000ff190073e9 */ /* 0x0005e2000820081c */
[----:B------:R-:W-:Y:S01]  /*40a0*/  UMOV UR10, UR23 ;  /* 0x00000017000a7c82 */ /* 0x000fe20008000000 */
[----:B------:R-:W-:Y:S05]  /*40b0*/  BRA.U UP0, `(.L_x_74) ;  /* 0xfffffffd00507547 */ /* 0x000fea000b83ffff */
.L_x_71:
[----:B--2---:R-:W-:Y:S01]  /*40c0*/  UIADD3 UR4, UPT, UPT, UR31, 0xc0, URZ ;  /* 0x000000c01f047890 */ /* 0x004fe2000fffe0ff */
[----:B------:R-:W-:-:S08]  /*40d0*/  UMOV UR22, UR27 ;  /* 0x0000001b00167c82 */ /* 0x000fd00008000000 */
[----:B------:R2:W-:Y:S01]  /*40e0*/  UTCBAR.2CTA.MULTICAST [UR4], URZ, UR42 ;  /* 0x000000ff040073e9 */ /* 0x0005e2000820082a */
[----:B------:R-:W-:Y:S02]  /*40f0*/  NOP ;  /* 0x0000000000007918 */ /* 0x000fe40000000000 */
.L_x_69:
[----:B--2---:R-:W-:Y:S01]  /*4100*/  UIADD3 UR4, UPT, UPT, UR32, 0x1, URZ ;  /* 0x0000000120047890 */ /* 0x004fe2000fffe0ff */
[----:B------:R-:W-:-:S03]  /*4110*/  ISETP.NE.AND P0, PT, R8, 0x2, PT ;  /* 0x000000020800780c */ /* 0x000fc60003f05270 */
[----:B------:R-:W-:Y:S01]  /*4120*/  UISETP.NE.AND UP0, UPT, UR4, 0x4, UPT ;  /* 0x000000040400788c */ /* 0x000fe2000bf05270 */
[----:B-1----:R-:W-:Y:S02]  /*4130*/  SEL R0, RZ, 0x1, P0 ;  /* 0x00000001ff007807 */ /* 0x002fe40000000000 */
[----:B------:R-:W-:Y:S01]  /*4140*/  SEL R8, R8, RZ, P0 ;  /* 0x000000ff08087207 */ /* 0x000fe20000000000 */
[----:B------:R-:W-:Y:S01]  /*4150*/  USEL UR5, URZ, 0x1, UP0 ;  /* 0x00000001ff057887 */ /* 0x000fe20008000000 */
[----:B------:R-:W-:Y:S01]  /*4160*/  LOP3.LUT R3, R3, R0, RZ, 0x3c, !PT ;  /* 0x0000000003037212 */ /* 0x000fe200078e3cff */
[----:B------:R-:W-:-:S04]  /*4170*/  USEL UR32, UR4, URZ, UP0 ;  /* 0x000000ff04207287 */ /* 0x000fc80008000000 */
[----:B------:R-:W-:Y:S01]  /*4180*/  LOP3.LUT R9, R9, UR5, RZ, 0x3c, !PT ;  /* 0x0000000509097c12 */ /* 0x000fe2000f8e3cff */
[----:B------:R-:W-:Y:S07]  /*4190*/  @P1 BRA `(.L_x_75) ;  /* 0xfffffff800881947 */ /* 0x000fee000383ffff */
[----:B------:R-:W1:Y:S01]  /*41a0*/  S2UR UR8, SR_CgaCtaId ;  /* 0x00000000000879c3 */ /* 0x000e620000008800 */
[----:B------:R-:W-:Y:S01]  /*41b0*/  ELECT P0, URZ, PT ;  /* 0x0000000000ff782f */ /* 0x000fe20003800000 */
[----:B------:R-:W-:Y:S01]  /*41c0*/  HFMA2 R0, -RZ, RZ, 0, 5.9604644775390625e-08 ;  /* 0x00000001ff007431 */ /* 0x000fe200000001ff */
[----:B------:R-:W-:-:S05]  /*41d0*/  UMOV UR4, 0x40 ;  /* 0x0000004000047882 */ /* 0x000fca0000000000 */
[----:B------:R-:W-:Y:S01]  /*41e0*/  UVIRTCOUNT.DEALLOC.SMPOOL 0x80 ;  /* 0x000000800000784c */ /* 0x000fe20000000000 */
[----:B------:R-:W-:Y:S02]  /*41f0*/  UISETP.NE.AND UP1, UPT, UR46, URZ, UPT ;  /* 0x000000ff2e00728c */ /* 0x000fe4000bf25270 */
[----:B-1----:R-:W-:-:S09]  /*4200*/  ULEA UR8, UR8, UR4, 0x18 ;  /* 0x0000000408087291 */ /* 0x002fd2000f8ec0ff */
[----:B------:R1:W-:Y:S01]  /*4210*/  @P0 STS.U8 [UR8+0x1c], R0 ;  /* 0x00001c00ff000988 */ /* 0x0003e20008000008 */
[----:B------:R-:W-:Y:S05]  /*4220*/  BRA.U UP1, `(.L_x_76) ;  /* 0x0000000101a07547 */ /* 0x000fea000b800000 */
[----:B------:R-:W-:Y:S01]  /*4230*/  UIADD3 UR7, UPT, UPT, UR26, 0xe0, URZ ;  /* 0x000000e01a077890 */ /* 0x000fe2000fffe0ff */
[----:B------:R-:W-:-:S03]  /*4240*/  SHF.L.U32 R2, R9, 0x1f, RZ ;  /* 0x0000001f09027819 */ /* 0x000fc600000006ff */
[----:B------:R-:W-:-:S09]  /*4250*/  ULEA UR4, UR32, UR7, 0x3 ;  /* 0x0000000720047291 */ /* 0x000fd2000f8e18ff */
[----:B------:R-:W2:Y:S02]  /*4260*/  SYNCS.PHASECHK.TRANS64.TRYWAIT P0, [UR4], R2 ;  /* 0x00000002ff0075a7 */ /* 0x000ea40008001104 */
[----:B--2---:R-:W-:Y:S05]  /*4270*/  @!P0 BRA `(.L_x_77) ;  /* 0x00000054004c8947 */ /* 0x004fea0003800000 */
.L_x_175:
        /* <DEDUP_REMOVED lines=9> */
.L_x_177:
        /* <DEDUP_REMOVED lines=9> */
.L_x_179:
[----:B------:R-:W-:-:S04]  /*43a0*/  UIADD3 UR4, UPT, UPT, UR4, 0x1, URZ ;  /* 0x0000000104047890 */ /* 0x000fc8000fffe0ff */
[----:B------:R-:W-:-:S04]  /*43b0*/  UISETP.NE.AND UP0, UPT, UR4, 0x4, UPT ;  /* 0x000000040400788c */ /* 0x000fc8000bf05270 */
[----:B------:R-:W-:Y:S02]  /*43c0*/  USEL UR5, URZ, 0x1, UP0 ;  /* 0x00000001ff057887 */ /* 0x000fe40008000000 */
[----:B------:R-:W-:-:S04]  /*43d0*/  USEL UR4, UR4, URZ, UP0 ;  /* 0x000000ff04047287 */ /* 0x000fc80008000000 */
[----:B------:R-:W-:Y:S01]  /*43e0*/  ULEA UR4, UR4, UR7, 0x3 ;  /* 0x0000000704047291 */ /* 0x000fe2000f8e18ff */
[----:B------:R-:W-:-:S04]  /*43f0*/  LOP3.LUT R2, R2, UR5, RZ, 0x3c, !PT ;  /* 0x0000000502027c12 */ /* 0x000fc8000f8e3cff */
[----:B------:R-:W-:Y:S01]  /*4400*/  SHF.L.U32 R2, R2, 0x1f, RZ ;  /* 0x0000001f02027819 */ /* 0x000fe200000006ff */
[----:B-1----:R-:W-:-:S04]  /*4410*/  IMAD.U32 R0, RZ, RZ, UR4 ;  /* 0x00000004ff007e24 */ /* 0x002fc8000f8e00ff */
[----:B------:R1:W2:Y:S03]  /*4420*/  SYNCS.PHASECHK.TRANS64.TRYWAIT P0, [R0+URZ], R2 ;  /* 0x00000002000075a7 */ /* 0x0002a600080011ff */
[----:B--2---:R-:W-:Y:S05]  /*4430*/  @!P0 NANOSLEEP.SYNCS 0x989680 ;  /* 0x009896800000895d */ /* 0x004fea0003900000 */
[----:B------:R-:W2:Y:S02]  /*4440*/  @!P0 SYNCS.PHASECHK.TRANS64 P0, [R0+URZ], R2 ;  /* 0x00000002000085a7 */ /* 0x000ea400080010ff */
[----:B--2---:R-:W-:Y:S05]  /*4450*/  @P0 BRA `(.L_x_80) ;  /* 0x0000000000200947 */ /* 0x004fea0003800000 */
.L_x_81:
[----:B--2---:R2:W4:Y:S02]  /*4460*/  SYNCS.PHASECHK.TRANS64.TRYWAIT P0, [R0+URZ], R2 ;  /* 0x00000002000075a7 */ /* 0x00452400080011ff */
[----:B----4-:R-:W-:Y:S05]  /*4470*/  @!P0 NANOSLEEP.SYNCS 0x989680 ;  /* 0x009896800000895d */ /* 0x010fea0003900000 */
[----:B------:R-:W4:Y:S02]  /*4480*/  @!P0 SYNCS.PHASECHK.TRANS64 P0, [R0+URZ], R2 ;  /* 0x00000002000085a7 */ /* 0x000f2400080010ff */
[----:B----4-:R-:W-:Y:S05]  /*4490*/  @!P0 BRA `(.L_x_81) ;  /* 0xfffffffc00f08947 */ /* 0x010fea000383ffff */
[----:B------:R-:W-:Y:S05]  /*44a0*/  BRA `(.L_x_80) ;  /* 0x00000000000c7947 */ /* 0x000fea0003800000 */
.L_x_76:
[----:B------:R-:W-:-:S04]  /*44b0*/  UIADD3 UR4, UPT, UPT, UR26, 0x120, URZ ;  /* 0x000001201a047890 */ /* 0x000fc8000fffe0ff */
[----:B------:R-:W-:-:S09]  /*44c0*/  UPRMT UR4, UR48, 0x654, UR4 ;  /* 0x0000065430047896 */ /* 0x000fd20008000004 */
[----:B------:R-:W-:Y:S03]  /*44d0*/  SYNCS.ARRIVE.TRANS64.RED.A1T0 RZ, [UR4], RZ ;  /* 0x000000ffffff79a7 */ /* 0x000fe60008100404 */
.L_x_80:
[----:B-12---:R-:W-:Y:S01]  /*44e0*/  SHF.L.U32 R2, RZ, 0x1f, RZ ;  /* 0x0000001fff027819 */ /* 0x006fe200000006ff */
[----:B------:R-:W-:Y:S01]  /*44f0*/  UIADD3 UR4, UPT, UPT, UR26, 0x120, URZ ;  /* 0x000001201a047890 */ /* 0x000fe2000fffe0ff */
[----:B------:R-:W-:Y:S02]  /*4500*/  PLOP3.LUT P0, PT, PT, PT, UP1, 0x80, 0x8 ;  /* 0x000000000008781c */ /* 0x000fe40003f0f018 */
[----:B------:R-:W1:Y:S02]  /*4510*/  SYNCS.PHASECHK.TRANS64.TRYWAIT P1, [UR26+0x120], R2 ;  /* 0x00012002ff0075a7 */ /* 0x000e64000802111a */
[----:B-1----:R-:W-:Y:S09]  /*4520*/  @!P1 BRA `(.L_x_82) ;  /* 0x0000005000e89947 */ /* 0x002ff20003800000 */
.L_x_181:
[----:B------:R-:W-:Y:S01]  /*4530*/  @!UP1 UPRMT UR4, UR48, 0x654, UR4 ;  /* 0x0000065430049896 */ /* 0x000fe20008000004 */
[----:B------:R-:W-:Y:S01]  /*4540*/  UMOV UR5, 0xffff ;  /* 0x0000ffff00057882 */ /* 0x000fe20000000000 */
[----:B------:R-:W-:-:S07]  /*4550*/  UMOV UR6, 0x1 ;  /* 0x0000000100067882 */ /* 0x000fce0000000000 */
[----:B------:R-:W-:Y:S01]  /*4560*/  @!P0 SYNCS.ARRIVE.TRANS64.RED.A1T0 RZ, [UR4], RZ ;  /* 0x000000ffffff89a7 */ /* 0x000fe20008100404 */
[----:B------:R-:W-:Y:S01]  /*4570*/  NOP ;  /* 0x0000000000007918 */ /* 0x000fe20000000000 */
[----:B-1----:R-:W1:Y:S01]  /*4580*/  LDS R0, [UR8+0x14] ;  /* 0x00001408ff007984 */ /* 0x002e620008000800 */
[----:B------:R-:W-:-:S04]  /*4590*/  ULOP3.LUT UR4, UR44, 0xffff, URZ, 0xc0, !UPT ;  /* 0x0000ffff2c047892 */ /* 0x000fc8000f8ec0ff */
[----:B------:R-:W-:-:S04]  /*45a0*/  USHF.R.U32.HI UR4, URZ, 0x5, UR4 ;  /* 0x00000005ff047899 */ /* 0x000fc80008011604 */
[----:B------:R-:W-:Y:S02]  /*45b0*/  USHF.L.U32 UR5, UR5, UR4, URZ ;  /* 0x0000000405057299 */ /* 0x000fe400080006ff */
[----:B------:R-:W-:-:S04]  /*45c0*/  USHF.L.U32 UR4, UR6, UR4, URZ ;  /* 0x0000000406047299 */ /* 0x000fc800080006ff */
[----:B-1----:R-:W-:-:S04]  /*45d0*/  LOP3.LUT R0, R0, UR5, RZ, 0xc0, !PT ;  /* 0x0000000500007c12 */ /* 0x002fc8000f8ec0ff */
[----:B------:R-:W-:-:S13]  /*45e0*/  ISETP.NE.AND P0, PT, R0, UR5, PT ;  /* 0x0000000500007c0c */ /* 0x000fda000bf05270 */
[----:B------:R-:W-:Y:S05]  /*45f0*/  @P0 BRA `(.L_x_83) ;  /* 0x0000000000580947 */ /* 0x000fea0003800000 */
[----:B------:R-:W1:Y:S02]  /*4600*/  LDS R0, [UR8+0x18] ;  /* 0x00001808ff007984 */ /* 0x000e640008000800 */
[----:B-1----:R-:W-:-:S04]  /*4610*/  LOP3.LUT R0, R0, UR4, RZ, 0xc0, !PT ;  /* 0x0000000400007c12 */ /* 0x002fc8000f8ec0ff */
[----:B------:R-:W-:-:S13]  /*4620*/  ISETP.NE.AND P0, PT, R0, UR4, PT ;  /* 0x0000000400007c0c */ /* 0x000fda000bf05270 */
[----:B------:R-:W-:Y:S05]  /*4630*/  @P0 BRA `(.L_x_84) ;  /* 0x00000000003c0947 */ /* 0x000fea0003800000 */
[----:B------:R-:W1:Y:S01]  /*4640*/  S2R R2, SR_LANEID ;  /* 0x0000000000027919 */ /* 0x000e620000000000 */
[----:B------:R-:W-:-:S06]  /*4650*/  ULOP3.LUT UR5, URZ, UR5, URZ, 0x33, !UPT ;  /* 0x00000005ff057292 */ /* 0x000fcc000f8e33ff */
[----:B------:R-:W-:-:S04]  /*4660*/  IMAD.U32 R0, RZ, RZ, UR5 ;  /* 0x00000005ff007e24 */ /* 0x000fc8000f8e00ff */
[----:B------:R2:W4:Y:S02]  /*4670*/  REDUX UR7, R0 ;  /* 0x00000000000773c4 */ /* 0x0005240000000000 */
[----:B------:R1:W-:Y:S01]  /*4680*/  UTCATOMSWS.AND URZ, UR5 ;  /* 0x0000000500ff79e3 */ /* 0x0003e20008000000 */
[----:B--2---:R-:W-:Y:S01]  /*4690*/  LOP3.LUT R0, RZ, UR4, RZ, 0x33, !PT ;  /* 0x00000004ff007c12 */ /* 0x004fe2000f8e33ff */
[----:B------:R-:W-:Y:S02]  /*46a0*/  VOTEU.ANY UR4, UPT, PT ;  /* 0x0000000000047886 */ /* 0x000fe400038e0100 */
[----:B------:R-:W-:Y:S02]  /*46b0*/  UFLO.U32 UR4, UR4 ;  /* 0x00000004000472bd */ /* 0x000fe400080e0000 */
[----:B------:R-:W2:Y:S04]  /*46c0*/  REDUX UR6, R0 ;  /* 0x00000000000673c4 */ /* 0x000ea80000000000 */
[----:B-1----:R-:W-:-:S02]  /*46d0*/  ISETP.EQ.U32.AND P0, PT, R2, UR4, PT ;  /* 0x0000000402007c0c */ /* 0x002fc4000bf02070 */
[----:B----4-:R-:W-:-:S11]  /*46e0*/  MOV R2, UR7 ;  /* 0x0000000700027c02 */ /* 0x010fd60008000f00 */
[----:B------:R1:W-:Y:S01]  /*46f0*/  @P0 ATOMS.AND RZ, [UR8+0x14], R2 ;  /* 0x00001402ffff098c */ /* 0x0003e2000a800008 */
[----:B--2---:R-:W-:-:S05]  /*4700*/  IMAD.U32 R0, RZ, RZ, UR6 ;  /* 0x00000006ff007e24 */ /* 0x004fca000f8e00ff */
[----:B------:R1:W-:Y:S01]  /*4710*/  @P0 ATOMS.AND RZ, [UR8+0x18], R0 ;  /* 0x00001800ffff098c */ /* 0x0003e2000a800008 */
[----:B------:R-:W-:Y:S05]  /*4720*/  BRA `(.L_x_85) ;  /* 0x0000000000147947 */ /* 0x000fea0003800000 */
.L_x_84:
[----:B------:R-:W-:Y:S02]  /*4730*/  MOV R2, 0x4750 ;  /* 0x0000475000027802 */ /* 0x000fe40000000f00 */
[----:B---3-5:R-:W-:Y:S05]  /*4740*/  CALL.REL.NOINC `($__internal_0_$__cuda_sm10x_tcgen05_guardrail_trap_col_being_dealloced_not_returned_by_alloc) ;  /* 0x0000005400c87944 */ /* 0x028fea0003c00000 */
[----:B------:R-:W-:Y:S05]  /*4750*/  BRA `(.L_x_85) ;  /* 0x0000000000087947 */ /* 0x000fea0003800000 */
.L_x_83:
[----:B------:R-:W-:Y:S02]  /*4760*/  MOV R2, 0x4780 ;  /* 0x0000478000027802 */ /* 0x000fe40000000f00 */
[----:B---3-5:R-:W-:Y:S05]  /*4770*/  CALL.REL.NOINC `($__internal_2_$__cuda_sm10x_tcgen05_guardrail_trap_unallocated_columns_being_dealloced) ;  /* 0x0000005400d47944 */ /* 0x028fea0003c00000 */
.L_x_85:
[----:B------:R-:W-:Y:S01]  /*4780*/  NOP ;  /* 0x0000000000007918 */ /* 0x000fe20000000000 */
[----:B------:R-:W-:Y:S05]  /*4790*/  EXIT ;  /* 0x000000000000794d */ /* 0x000fea0003800000 */
.L_x_56:
[----:B------:R-:W-:-:S09]  /*47a0*/  UISETP.NE.OR UP0, UPT, UR25, 0x3, !UP3 ;  /* 0x000000031900788c */ /* 0x000fd2000df05670 */
[----:B------:R-:W-:Y:S05]  /*47b0*/  BRA.U UP0, `(.L_x_86) ;  /* 0x0000001100b87547 */ /* 0x000fea000b800000 */
[----:B------:R-:W1:Y:S01]  /*47c0*/  LDCU UR31, c[0x0][0x370] ;  /* 0x00006e00ff1f77ac */ /* 0x000e620008000800 */
[----:B------:R-:W2:Y:S01]  /*47d0*/  LDC.64 R16, c[0x0][0x348] ;  /* 0x0000d200ff107b82 */ /* 0x000ea20000000a00 */
[----:B------:R-:W-:Y:S02]  /*47e0*/  HFMA2 R13, -RZ, RZ, 0, 0 ;  /* 0x00000000ff0d7431 */ /* 0x000fe400000001ff */
[----:B------:R-:W-:Y:S01]  /*47f0*/  IMAD.MOV.U32 R15, RZ, RZ, 0x1 ;  /* 0x00000001ff0f7424 */ /* 0x000fe200078e00ff */
[----:B------:R-:W1:Y:S01]  /*4800*/  LDCU.128 UR48, c[0x0][0xb10] ;  /* 0x00016200ff3077ac */ /* 0x000e620008000c00 */
[----:B------:R-:W-:Y:S01]  /*4810*/  IMAD.MOV.U32 R14, RZ, RZ, RZ ;  /* 0x000000ffff0e7224 */ /* 0x000fe200078e00ff */
[----:B------:R-:W-:Y:S01]  /*4820*/  MOV R7, 0x1000 ;  /* 0x0000100000077802 */ /* 0x000fe20000000f00 */
[----:B------:R-:W3:Y:S01]  /*4830*/  LDCU UR30, c[0x0][0x374] ;  /* 0x00006e80ff1e77ac */ /* 0x000ee20008000800 */
[----:B------:R-:W4:Y:S01]  /*4840*/  LDC.64 R2, c[0x0][0x888] ;  /* 0x00022200ff027b82 */ /* 0x000f220000000a00 */
[----:B------:R-:W3:Y:S01]  /*4850*/  LDCU UR15, c[0x0][0xb0c] ;  /* 0x00016180ff0f77ac */ /* 0x000ee20008000800 */
[----:B------:R-:W2:Y:S06]  /*4860*/  LDCU UR46, c[0x0][0xb20] ;  /* 0x00016400ff2e77ac */ /* 0x000eac0008000800 */
[----:B------:R-:W4:Y:S01]  /*4870*/  LDC.64 R4, c[0x0][0x890] ;  /* 0x00022400ff047b82 */ /* 0x000f220000000a00 */
[----:B------:R-:W2:Y:S01]  /*4880*/  LDCU UR4, c[0x0][0xb30] ;  /* 0x00016600ff0477ac */ /* 0x000ea20008000800 */
[----:B------:R-:W-:Y:S01]  /*4890*/  UMOV UR21, 0x400 ;  /* 0x0000040000157882 */ /* 0x000fe20000000000 */
[----:B-1----:R-:W-:-:S02]  /*48a0*/  UIMAD.WIDE.U32 UR6, UR31, UR48, URZ ;  /* 0x000000301f0672a5 */ /* 0x002fc4000f8e00ff */
[----:B---3--:R-:W-:Y:S02]  /*48b0*/  UIMAD.WIDE.U32 UR8, UR30, UR51, URZ ;  /* 0x000000331e0872a5 */ /* 0x008fe4000f8e00ff */
[----:B------:R-:W-:Y:S02]  /*48c0*/  ULEA UR21, UR47, UR21, 0x18 ;  /* 0x000000152f157291 */ /* 0x000fe4000f8ec0ff */
[----:B------:R-:W-:Y:S02]  /*48d0*/  UPLOP3.LUT UP2, UPT, UPT, UPT, UPT, 0x40, 0x4 ;  /* 0x000000000004789c */ /* 0x000fe40003f4e870 */
[----:B------:R-:W-:Y:S01]  /*48e0*/  UIADD3 UR37, UPT, UPT, UR21, 0x68, URZ ;  /* 0x0000006815257890 */ /* 0x000fe2000fffe0ff */
[----:B------:R-:W-:Y:S01]  /*48f0*/  UMOV UR6, UR7 ;  /* 0x0000000700067c82 */ /* 0x000fe20008000000 */
[----:B------:R-:W-:Y:S01]  /*4900*/  UMOV UR38, UR9 ;  /* 0x0000000900267c82 */ /* 0x000fe20008000000 */
[----:B------:R-:W-:Y:S02]  /*4910*/  UISETP.GE.AND UP0, UPT, UR45, 0x1, UPT ;  /* 0x000000012d00788c */ /* 0x000fe4000bf06270 */
[----:B------:R-:W-:Y:S01]  /*4920*/  UISETP.NE.AND UP4, UPT, UR45, 0x1, UPT ;  /* 0x000000012d00788c */ /* 0x000fe2000bf85270 */
[----:B------:R-:W1:Y:S01]  /*4930*/  LDCU.64 UR22, c[0x0][0xb28] ;  /* 0x00016500ff1677ac */ /* 0x000e620008000a00 */
[----:B------:R-:W-:-:S02]  /*4940*/  UISETP.NE.AND UP6, UPT, UR15, 0x1, UPT ;  /* 0x000000010f00788c */ /* 0x000fc4000bfc5270 */
[----:B------:R-:W-:Y:S02]  /*4950*/  UISETP.NE.AND UP5, UPT, UR50, 0x1, UPT ;  /* 0x000000013200788c */ /* 0x000fe4000bfa5270 */
[----:B------:R-:W-:Y:S02]  /*4960*/  UIADD3 UR41, UPT, UPT, UR21, 0x50, URZ ;  /* 0x0000005015297890 */ /* 0x000fe4000fffe0ff */
[----:B------:R-:W-:Y:S02]  /*4970*/  UIADD3 UR33, UPT, UPT, UR21, 0x58, URZ ;  /* 0x0000005815217890 */ /* 0x000fe4000fffe0ff */
[----:B------:R-:W-:Y:S02]  /*4980*/  UIADD3 UR25, UPT, UPT, UR21, 0x60, URZ ;  /* 0x0000006015197890 */ /* 0x000fe4000fffe0ff */
[----:B------:R-:W-:Y:S02]  /*4990*/  UPRMT UR37, UR47, 0x654, UR37 ;  /* 0x000006542f257896 */ /* 0x000fe40008000025 */
[----:B------:R-:W-:-:S02]  /*49a0*/  USHF.R.U32.HI UR39, URZ, UR49, UR6 ;  /* 0x00000031ff277299 */ /* 0x000fc40008011606 */
[----:B--2---:R-:W-:Y:S02]  /*49b0*/  USHF.R.U32.HI UR38, URZ, UR46, UR38 ;  /* 0x0000002eff267299 */ /* 0x004fe40008011626 */
[----:B------:R-:W-:-:S11]  /*49c0*/  UISETP.NE.AND UP3, UPT, UR4, 0x1, UPT ;  /* 0x000000010400788c */ /* 0x000fd6000bf65270 */
.L_x_97:
[C---:B------:R-:W-:Y:S02]  /*49d0*/  LEA R12, R14.reuse, UR21, 0x3 ;  /* 0x000000150e0c7c11 */ /* 0x040fe4000f8e18ff */
[----:B------:R-:W-:Y:S02]  /*49e0*/  SHF.L.U32 R0, R13, 0x1f, RZ ;  /* 0x0000001f0d007819 */ /* 0x000fe400000006ff */
[----:B------:R-:W-:Y:S02]  /*49f0*/  LEA R8, R14, UR21, 0x4 ;  /* 0x000000150e087c11 */ /* 0x000fe4000f8e20ff */
[----:B--2---:R-:W2:Y:S02]  /*4a00*/  SYNCS.PHASECHK.TRANS64.TRYWAIT P0, [R12+URZ+0xa0], R0 ;  /* 0x0000a0000c0075a7 */ /* 0x004ea400080011ff */
[----:B--2---:R-:W-:Y:S05]  /*4a10*/  @!P0 BRA `(.L_x_87) ;  /* 0x0000004c00c48947 */ /* 0x004fea0003800000 */
.L_x_182:
[----:B------:R-:W3:Y:S01]  /*4a20*/  LDS.128 R8, [R8+0x130] ;  /* 0x0001300008087984 */ /* 0x000ee20000000c00 */
[----:B------:R-:W-:Y:S01]  /*4a30*/  UISETP.GE.AND UP0, UPT, UR45, 0x1, UPT ;  /* 0x000000012d00788c */ /* 0x000fe2000bf06270 */
[----:B------:R-:W-:Y:S01]  /*4a40*/  @!PT LDS RZ, [RZ] ;  /* 0x00000000fffff984 */ /* 0x000fe20000000800 */
[----:B------:R-:W-:Y:S01]  /*4a50*/  @!PT LDS RZ, [RZ] ;  /* 0x00000000fffff984 */ /* 0x000fe20000000800 */
[----:B------:R-:W-:Y:S01]  /*4a60*/  @!PT LDS RZ, [RZ] ;  /* 0x00000000fffff984 */ /* 0x000fe20000000800 */
[----:B------:R-:W-:Y:S01]  /*4a70*/  @!PT LDS RZ, [RZ] ;  /* 0x00000000fffff984 */ /* 0x000fe20000000800 */
[----:B------:R1:W-:Y:S06]  /*4a80*/  MEMBAR.ALL.CTA ;  /* 0x0000000000007992 */ /* 0x0003ec0000008000 */
[----:B-1----:R-:W1:Y:S01]  /*4a90*/  FENCE.VIEW.ASYNC.S ;  /* 0x00000000000073c6 */ /* 0x002e620000000000 */
[----:B---3--:R-:W-:Y:S11]  /*4aa0*/  LOP3.LUT P0, RZ, R10, 0x1, RZ, 0xc0, !PT ;  /* 0x000000010aff7812 */ /* 0x008ff6000780c0ff */
[----:B------:R-:W-:Y:S02]  /*4ab0*/  @!UPT UIADD3 URZ, UPT, UPT, URZ, URZ, URZ ;  /* 0x000000fffffff290 */ /* 0x000fe4000fffe0ff */
[----:B-1----:R-:W-:Y:S01]  /*4ac0*/  VOTEU.ANY UP1, P0 ;  /* 0x0000000000ff7886 */ /* 0x002fe20000020100 */
[----:B------:R-:W-:Y:S11]  /*4ad0*/  PLOP3.LUT P0, PT, PT, PT, UP1, 0x80, 0x8 ;  /* 0x000000000008781c */ /* 0x000ff60003f0f018 */
[----:B------:R-:W-:Y:S02]  /*4ae0*/  @!UPT UIADD3 URZ, UPT, UPT, URZ, URZ, URZ ;  /* 0x000000fffffff290 */ /* 0x000fe4000fffe0ff */
[----:B--2---:R-:W-:Y:S02]  /*4af0*/  @P0 SHF.R.U32.HI R0, RZ, 0x10, R9 ;  /* 0x00000010ff000819 */ /* 0x004fe40000011609 */
[----:B------:R-:W-:Y:S02]  /*4b00*/  @P0 MOV R6, R8 ;  /* 0x0000000800060202 */ /* 0x000fe40000000f00 */
[----:B------:R-:W-:Y:S01]  /*4b10*/  @P0 R2UR UR4, R0 ;  /* 0x00000000000402ca */ /* 0x000fe200000e0000 */
[----:B------:R-:W-:Y:S01]  /*4b20*/  VIADD R0, R12, 0xb0 ;  /* 0x000000b00c007836 */ /* 0x000fe20000000000 */
[----:B------:R-:W-:Y:S02]  /*4b30*/  @P0 LOP3.LUT R8, R9, 0xffff, RZ, 0xc0, !PT ;  /* 0x0000ffff09080812 */ /* 0x000fe400078ec0ff */
[----:B------:R-:W-:Y:S02]  /*4b40*/  @P0 R2UR UR6, R6 ;  /* 0x00000000060602ca */ /* 0x000fe400000e0000 */
[----:B------:R-:W-:Y:S02]  /*4b50*/  PRMT R0, RZ, 0x654, R0 ;  /* 0x00000654ff007816 */ /* 0x000fe40000000000 */
[----:B------:R-:W-:Y:S02]  /*4b60*/  @P0 R2UR UR5, R8 ;  /* 0x00000000080502ca */ /* 0x000fe400000e0000 */
[----:B------:R1:W-:Y:S03]  /*4b70*/  SYNCS.ARRIVE.TRANS64.RED.A1T0 RZ, [R0+URZ], RZ ;  /* 0x000000ff00ff79a7 */ /* 0x0003e600081004ff */
[----:B------:R-:W-:Y:S04]  /*4b80*/  @UP1 UMOV UR29, UR4 ;  /* 0x00000004001d1c82 */ /* 0x000fe80008000000 */
[----:B------:R-:W-:Y:S04]  /*4b90*/  @UP1 UMOV UR14, UR6 ;  /* 0x00000006000e1c82 */ /* 0x000fe80008000000 */
[----:B------:R-:W-:Y:S01]  /*4ba0*/  @UP1 UMOV UR13, UR5 ;  /* 0x00000005000d1c82 */ /* 0x000fe20008000000 */
[----:B------:R-:W-:Y:S05]  /*4bb0*/  BRA.U !UP0, `(.L_x_88) ;  /* 0x0000000108a47547 */ /* 0x000fea000b800000 */
[----:B------:R-:W-:Y:S02]  /*4bc0*/  UIMAD.WIDE.U32 UR16, UR13, UR51, URZ ;  /* 0x000000330d1072a5 */ /* 0x000fe4000f8e00ff */
[----:B------:R-:W-:Y:S02]  /*4bd0*/  UIMAD.WIDE.U32 UR18, UR14, UR48, URZ ;  /* 0x000000300e1272a5 */ /* 0x000fe4000f8e00ff */
[----:B------:R-:W-:Y:S02]  /*4be0*/  USEL UR4, UR30, UR38, !UP5 ;  /* 0x000000261e047287 */ /* 0x000fe4000e800000 */
[----:B------:R-:W-:Y:S02]  /*4bf0*/  USEL UR7, UR31, UR39, !UP6 ;  /* 0x000000271f077287 */ /* 0x000fe4000f000000 */
[----:B------:R-:W-:Y:S02]  /*4c00*/  UIMAD.WIDE.U32 UR8, UR4, UR22, URZ ;  /* 0x00000016040872a5 */ /* 0x000fe4000f8e00ff */
[----:B------:R-:W-:Y:S01]  /*4c10*/  UIMAD.WIDE.U32 UR10, UR7, UR22, URZ ;  /* 0x00000016070a72a5 */ /* 0x000fe2000f8e00ff */
[----:B------:R-:W-:Y:S02]  /*4c20*/  UMOV UR5, UR17 ;  /* 0x0000001100057c82 */ /* 0x000fe40008000000 */
[----:B------:R-:W-:Y:S03]  /*4c30*/  USHF.R.U32.HI UR6, URZ, UR46, UR5 ;  /* 0x0000002eff067299 */ /* 0x000fe60008011605 */
[----:B------:R-:W-:Y:S01]  /*4c40*/  UMOV UR5, UR19 ;  /* 0x0000001300057c82 */ /* 0x000fe20008000000 */
[----:B------:R-:W-:Y:S02]  /*4c50*/  USEL UR6, UR13, UR6, !UP5 ;  /* 0x000000060d067287 */ /* 0x000fe4000e800000 */
[----:B------:R-:W-:Y:S03]  /*4c60*/  USHF.R.U32.HI UR12, URZ, UR49, UR5 ;  /* 0x00000031ff0c7299 */ /* 0x000fe60008011605 */
[----:B------:R-:W-:Y:S02]  /*4c70*/  UMOV UR5, UR9 ;  /* 0x0000000900057c82 */ /* 0x000fe40008000000 */
[----:B------:R-:W-:Y:S03]  /*4c80*/  @UP4 USHF.R.U32.HI UR4, URZ, UR23, UR5 ;  /* 0x00000017ff044299 */ /* 0x000fe60008011605 */
[----:B------:R-:W-:Y:S01]  /*4c90*/  UMOV UR5, UR11 ;  /* 0x0000000b00057c82 */ /* 0x000fe20008000000 */
[----:B------:R-:W-:Y:S02]  /*4ca0*/  UIMAD UR4, UR45, UR4, URZ ;  /* 0x000000042d0472a4 */ /* 0x000fe4000f8e02ff */
[----:B------:R-:W-:Y:S02]  /*4cb0*/  @UP4 USHF.R.U32.HI UR7, URZ, UR23, UR5 ;  /* 0x00000017ff074299 */ /* 0x000fe40008011605 */
[----:B------:R-:W-:Y:S02]  /*4cc0*/  UIMAD.WIDE.U32 UR10, UR6, UR22, URZ ;  /* 0x00000016060a72a5 */ /* 0x000fe4000f8e00ff */
[----:B------:R-:W-:Y:S02]  /*4cd0*/  USEL UR5, UR14, UR12, !UP6 ;  /* 0x0000000c0e057287 */ /* 0x000fe4000f000000 */
[----:B------:R-:W-:Y:S02]  /*4ce0*/  UIMAD UR8, UR45, UR7, URZ ;  /* 0x000000072d0872a4 */ /* 0x000fe4000f8e02ff */
[----:B------:R-:W-:Y:S03]  /*4cf0*/  UISETP.GE.AND UP0, UPT, UR6, UR4, UPT ;  /* 0x000000040600728c */ /* 0x000fe6000bf06270 */
[----:B------:R-:W-:Y:S01]  /*4d00*/  UMOV UR4, UR11 ;  /* 0x0000000b00047c82 */ /* 0x000fe20008000000 */
[----:B------:R-:W-:Y:S02]  /*4d10*/  UISETP.GE.OR UP0, UPT, UR5, UR8, UP0 ;  /* 0x000000080500728c */ /* 0x000fe40008706670 */
[----:B------:R-:W-:Y:S02]  /*4d20*/  USHF.R.U32.HI UR4, URZ, UR23, UR4 ;  /* 0x00000017ff047299 */ /* 0x000fe40008011604 */
[----:B------:R-:W-:Y:S02]  /*4d30*/  UIMAD.WIDE.U32 UR8, UR5, UR22, URZ ;  /* 0x00000016050872a5 */ /* 0x000fe4000f8e00ff */
[----:B------:R-:W-:Y:S04]  /*4d40*/  USEL UR10, UR6, UR4, !UP4 ;  /* 0x00000004060a7287 */ /* 0x000fe8000e000000 */
[----:B------:R-:W-:Y:S01]  /*4d50*/  UIADD3 UR11, UPT, UPT, -UR10, URZ, URZ ;  /* 0x000000ff0a0b7290 */ /* 0x000fe2000fffe1ff */
[----:B------:R-:W-:Y:S02]  /*4d60*/  @!UP0 UMOV UR4, UR9 ;  /* 0x0000000900048c82 */ /* 0x000fe40008000000 */
[----:B------:R-:W-:Y:S02]  /*4d70*/  @!UP0 USHF.R.U32.HI UR4, URZ, UR23, UR4 ;  /* 0x00000017ff048299 */ /* 0x000fe40008011604 */
[----:B------:R-:W-:Y:S02]  /*4d80*/  UIMAD UR8, UR45, UR11, UR6 ;  /* 0x0000000b2d0872a4 */ /* 0x000fe4000f8e0206 */
[----:B------:R-:W-:Y:S04]  /*4d90*/  @!UP0 USEL UR4, UR5, UR4, !UP4 ;  /* 0x0000000405048287 */ /* 0x000fe8000e000000 */
[----:B------:R-:W-:Y:S02]  /*4da0*/  @!UP0 UIMAD UR7, UR7, UR8, UR4 ;  /* 0x00000008070782a4 */ /* 0x000fe4000f8e0204 */
[----:B------:R-:W-:Y:S02]  /*4db0*/  @!UP0 UIADD3 UR9, UPT, UPT, UR10, -UR4, URZ ;  /* 0x800000040a098290 */ /* 0x000fe4000fffe0ff */
[----:B------:R-:W-:Y:S02]  /*4dc0*/  UIADD3 UR8, UPT, UPT, -UR6, URZ, URZ ;  /* 0x000000ff06087290 */ /* 0x000fe4000fffe1ff */
[----:B------:R-:W-:Y:S02]  /*4dd0*/  UIADD3 UR4, UPT, UPT, -UR5, URZ, URZ ;  /* 0x000000ff05047290 */ /* 0x000fe4000fffe1ff */
[----:B------:R-:W-:Y:S03]  /*4de0*/  @!UP0 UIMAD UR6, UR9, UR45, UR5 ;  /* 0x0000002d090682a4 */ /* 0x000fe6000f8e0205 */
[----:B------:R-:W-:Y:S01]  /*4df0*/  @!UP0 UMOV UR5, UR7 ;  /* 0x0000000700058c82 */ /* 0x000fe20008000000 */
[----:B------:R-:W-:Y:S02]  /*4e00*/  UIMAD UR7, UR15, UR4, UR14 ;  /* 0x000000040f0772a4 */ /* 0x000fe4000f8e020e */
[----:B------:R-:W-:Y:S02]  /*4e10*/  UIMAD UR4, UR50, UR8, UR13 ;  /* 0x00000008320472a4 */ /* 0x000fe4000f8e020d */
[----:B------:R-:W-:Y:S02]  /*4e20*/  UIMAD UR14, UR5, UR15, UR7 ;  /* 0x0000000f050e72a4 */ /* 0x000fe4000f8e0207 */
[----:B------:R-:W-:Y:S11]  /*4e30*/  UIMAD UR13, UR6, UR50, UR4 ;  /* 0x00000032060d72a4 */ /* 0x000ff6000f8e0204 */
[----:B------:R-:W-:Y:S01]  /*4e40*/  @!UPT UIADD3 URZ, UPT, UPT, URZ, URZ, URZ ;  /* 0x000000fffffff290 */ /* 0x000fe2000fffe0ff */
.L_x_88:
[----:B------:R-:W2:Y:S01]  /*4e50*/  @!UP3 LDCU.128 UR8, c[0x0][0xb10] ;  /* 0x00016200ff08b7ac */ /* 0x000ea20008000c00 */
[C---:B----4-:R-:W-:Y:S02]  /*4e60*/  ISETP.NE.U32.AND P1, PT, R4.reuse, RZ, PT ;  /* 0x000000ff0400720c */ /* 0x050fe40003f25070 */
[----:B------:R-:W-:Y:S02]  /*4e70*/  ISETP.NE.U32.AND P0, PT, R4, RZ, PT ;  /* 0x000000ff0400720c */ /* 0x000fe40003f05070 */
[C---:B------:R-:W-:Y:S02]  /*4e80*/  ISETP.NE.AND.EX P1, PT, R5.reuse, RZ, PT, P1 ;  /* 0x000000ff0500720c */ /* 0x040fe40003f25310 */
[----:B------:R-:W-:Y:S01]  /*4e90*/  ISETP.NE.AND.EX P0, PT, R5, RZ, PT, P0 ;  /* 0x000000ff0500720c */ /* 0x000fe20003f05300 */
[----:B------:R-:W3:Y:S01]  /*4ea0*/  @!UP3 LDCU UR5, c[0x0][0xb0c] ;  /* 0x00016180ff05b7ac */ /* 0x000ee20008000800 */
[----:B------:R-:W-:Y:S01]  /*4eb0*/  SHF.L.U32 R9, R15, 0x1f, RZ ;  /* 0x0000001f0f097819 */ /* 0x000fe200000006ff */
[----:B------:R-:W-:Y:S02]  /*4ec0*/  USHF.L.U32 UR42, UR28, 0x7, URZ ;  /* 0x000000071c2a7899 */ /* 0x000fe400080006ff */
[----:B------:R-:W-:Y:S02]  /*4ed0*/  USHF.L.U32 UR43, UR20, 0x6, URZ ;  /* 0x00000006142b7899 */ /* 0x000fe400080006ff */
[----:B--2---:R-:W-:Y:S07]  /*4ee0*/  UIMAD.WIDE.U32 UR6, UR14, UR8, URZ ;  /* 0x000000080e0672a5 */ /* 0x004fee000f8e00ff */
[----:B------:R-:W-:Y:S01]  /*4ef0*/  @!UP3 UMOV UR4, UR7 ;  /* 0x000000070004bc82 */ /* 0x000fe20008000000 */
[----:B---3--:R-:W-:Y:S02]  /*4f00*/  @!UP3 UISETP.NE.AND UP0, UPT, UR5, 0x1, UPT ;  /* 0x000000010500b88c */ /* 0x008fe4000bf05270 */
[----:B------:R-:W-:Y:S02]  /*4f10*/  @!UP3 USHF.R.U32.HI UR4, URZ, UR9, UR4 ;  /* 0x00000009ff04b299 */ /* 0x000fe40008011604 */
[----:B------:R-:W-:Y:S02]  /*4f20*/  UIMAD.WIDE.U32 UR6, UR13, UR11, URZ ;  /* 0x0000000b0d0672a5 */ /* 0x000fe4000f8e00ff */
[----:B------:R-:W-:Y:S02]  /*4f30*/  @!UP3 USEL UR8, UR14, UR4, !UP0 ;  /* 0x000000040e08b287 */ /* 0x000fe4000c000000 */
[----:B------:R-:W-:Y:S03]  /*4f40*/  @!UP3 UISETP.NE.AND UP0, UPT, UR10, 0x1, UPT ;  /* 0x000000010a00b88c */ /* 0x000fe6000bf05270 */
[----:B------:R-:W-:Y:S02]  /*4f50*/  @!UP3 UMOV UR6, UR7 ;  /* 0x000000070006bc82 */ /* 0x000fe40008000000 */
[----:B------:R-:W2:Y:S02]  /*4f60*/  @!UP3 LDCU UR4, c[0x0][0xb20] ;  /* 0x00016400ff04b7ac */ /* 0x000ea40008000800 */
[----:B--2---:R-:W-:Y:S04]  /*4f70*/  @!UP3 USHF.R.U32.HI UR6, URZ, UR4, UR6 ;  /* 0x00000004ff06b299 */ /* 0x004fe80008011606 */
[----:B------:R-:W-:Y:S04]  /*4f80*/  @!UP3 USEL UR6, UR13, UR6, !UP0 ;  /* 0x000000060d06b287 */ /* 0x000fe8000c000000 */
[----:B------:R-:W-:Y:S02]  /*4f90*/  @!UP3 UIADD3 UR4, UPT, UPT, -UR8, UR6, URZ ;  /* 0x000000060804b290 */ /* 0x000fe4000fffe1ff */
[----:B------:R-:W-:Y:S02]  /*4fa0*/  @!UP3 UIADD3 UR6, UPT, UPT, UR8, -UR6, URZ ;  /* 0x800000060806b290 */ /* 0x000fe4000fffe0ff */
[----:B------:R-:W-:Y:S02]  /*4fb0*/  @!UP3 UIMAD UR14, UR4, UR5, UR14 ;  /* 0x00000005040eb2a4 */ /* 0x000fe4000f8e020e */
[----:B------:R-:W-:Y:S01]  /*4fc0*/  @!UP3 UIMAD UR13, UR6, UR10, UR13 ;  /* 0x0000000a060db2a4 */ /* 0x000fe2000f8e020d */
[----:B------:R-:W-:Y:S11]  /*4fd0*/  BRA.U UP2, `(.L_x_89) ;  /* 0x0000000102107547 */ /* 0x000ff6000b800000 */
[----:B------:R-:W-:Y:S04]  /*4fe0*/  MOV R6, UR52 ;  /* 0x0000003400067c02 */ /* 0x000fe80008000f00 */
[----:B------:R-:W-:Y:S04]  /*4ff0*/  SHF.L.U32 R6, R6, 0x1f, RZ ;  /* 0x0000001f06067819 */ /* 0x000fe800000006ff */
[----:B------:R-:W2:Y:S02]  /*5000*/  SYNCS.PHASECHK.TRANS64.TRYWAIT P2, [UR21+0x98], R6 ;  /* 0x00009806ff0075a7 */ /* 0x000ea40008041115 */
[----:B--2---:R-:W-:Y:S05]  /*5010*/  @!P2 BRA `(.L_x_90) ;  /* 0x000000480058a947 */ /* 0x004fea0003800000 */
.L_x_89:
[----:B------:R-:W-:Y:S05]  /*5020*/  @!P1 BRA `(.L_x_91) ;  /* 0x0000000000309947 */ /* 0x000fea0003800000 */
[----:B------:R-:W-:Y:S01]  /*5030*/  ISETP.NE.U32.AND P1, PT, R2, RZ, PT ;  /* 0x000000ff0200720c */ /* 0x000fe20003f25070 */
[----:B------:R-:W2:Y:S01]  /*5040*/  LDCU.64 UR4, c[0x0][0x358] ;  /* 0x00006b00ff0477ac */ /* 0x000ea20008000a00 */
[----:B------:R-:W-:Y:S02]  /*5050*/  IMAD.MOV.U32 R50, RZ, RZ, 0x1 ;  /* 0x00000001ff327424 */ /* 0x000fe400078e00ff */
[----:B------:R-:W-:Y:S11]  /*5060*/  ISETP.NE.AND.EX P1, PT, R3, RZ, PT, P1 ;  /* 0x000000ff0300720c */ /* 0x000ff60003f25310 */
[----:B------:R-:W-:Y:S02]  /*5070*/  @!UPT UIADD3 URZ, UPT, UPT, URZ, URZ, URZ ;  /* 0x000000fffffff290 */ /* 0x000fe4000fffe0ff */
[----:B------:R-:W3:Y:S01]  /*5080*/  @P1 LDC.64 R10, c[0x0][0x888] ;  /* 0x00022200ff0a1b82 */ /* 0x000ee20000000a00 */
[----:B-1----:R-:W-:Y:S04]  /*5090*/  @P1 IMAD R0, R4, UR36, RZ ;  /* 0x0000002404001c24 */ /* 0x002fe8000f8e02ff */
[----:B---3--:R-:W-:Y:S04]  /*50a0*/  @P1 IMAD.WIDE R10, R0, 0x4, R10 ;  /* 0x00000004000a1825 */ /* 0x008fe800078e020a */
[----:B------:R-:W-:Y:S01]  /*50b0*/  HFMA2 R0, -RZ, RZ, 0, 5.9604644775390625e-08 ;  /* 0x00000001ff007431 */ /* 0x000fe200000001ff */
[----:B--2--5:R2:W5:Y:S04]  /*50c0*/  @P1 LDG.E R27, desc[UR4][R10.64] ;  /* 0x000000040a1b1981 */ /* 0x024568000c1e1900 */
[----:B------:R-:W-:Y:S01]  /*50d0*/  @!P1 PRMT R50, R0, 0x7610, R50 ;  /* 0x0000761000329816 */ /* 0x000fe20000000032 */
[----:B--2---:R-:W3:Y:S06]  /*50e0*/  @!P1 LDC R27, c[0x0][0x880] ;  /* 0x00022000ff1b9b82 */ /* 0x004eec0000000800 */
.L_x_91:
[----:B---3-5:R-:W-:Y:S01]  /*50f0*/  @!P0 FSETP.EQ.AND P1, PT, R27, RZ, PT ;  /* 0x000000ff1b00820b */ /* 0x028fe20003f22000 */
[----:B------:R-:W-:Y:S01]  /*5100*/  @!UPT UIADD3 URZ, UPT, UPT, URZ, URZ, URZ ;  /* 0x000000fffffff290 */ /* 0x000fe2000fffe0ff */
[----:B------:R-:W-:Y:S11]  /*5110*/  @!P0 BRA `(.L_x_92) ;  /* 0x0000000000188947 */ /* 0x000ff60003800000 */
[----:B------:R-:W-:Y:S02]  /*5120*/  LOP3.LUT P0, RZ, R50, 0xff, RZ, 0xc0, !PT ;  /* 0x000000ff32ff7812 */ /* 0x000fe4000780c0ff */
[----:B------:R-:W-:Y:S04]  /*5130*/  ISETP.NE.U32.AND P1, PT, R2, RZ, PT ;  /* 0x000000ff0200720c */ /* 0x000fe80003f25070 */
[----:B------:R-:W-:Y:S04]  /*5140*/  ISETP.NE.AND.EX P1, PT, R3, RZ, PT, P1 ;  /* 0x000000ff0300720c */ /* 0x000fe80003f25310 */
[----:B------:R-:W-:Y:S03]  /*5150*/  PLOP3.LUT P1, PT, P1, PT, PT, 0x8, 0x80 ;  /* 0x000000000080781c */ /* 0x000fe60000f2e170 */
[----:B------:R-:W-:Y:S11]  /*5160*/  @P0 FSETP.EQ.AND P1, PT, R27, RZ, PT ;  /* 0x000000ff1b00020b */ /* 0x000ff60003f22000 */
[----:B------:R-:W-:Y:S02]  /*5170*/  @!UPT UIADD3 URZ, UPT, UPT, URZ, URZ, URZ ;  /* 0x000000fffffff290 */ /* 0x000fe4000fffe0ff */
.L_x_92:
[----:B------:R-:W2:Y:S01]  /*5180*/  SYNCS.PHASECHK.TRANS64.TRYWAIT P2, [UR21+0x70], R9 ;  /* 0x00007009ff0075a7 */ /* 0x000ea20008041115 */
[----:B------:R-:W-:Y:S04]  /*5190*/  ELECT P0, URZ, PT ;  /* 0x0000000000ff782f */ /* 0x000fe80003800000 */
[----:B------:R-:W-:Y:S11]  /*51a0*/  PLOP3.LUT P1, PT, P1, P0, PT, 0xf2, 0x2f ;  /* 0x00000000002f781c */ /* 0x000ff60000f21e72 */
[----:B------:R-:W-:Y:S02]  /*51b0*/  @!UPT UIADD3 URZ, UPT, UPT, URZ, URZ, URZ ;  /* 0x000000fffffff290 */ /* 0x000fe4000fffe0ff */
[----:B------:R-:W-:Y:S05]  /*51c0*/  @!P1 IADD3 R8, P0, PT, R16, 0x580, RZ ;  /* 0x0000058010089810 */ /* 0x000fea0007f1e0ff */
[----:B-1----:R-:W-:Y:S01]  /*51d0*/  @!P1 IMAD.X R6, RZ, RZ, R17, P0 ;  /* 0x000000ffff069224 */ /* 0x002fe200000e0611 */
[----:B--2---:R-:W-:Y:S07]  /*51e0*/  @!P2 BRA `(.L_x_93) ;  /* 0x0000004400fca947 */ /* 0x004fee0003800000 */
.L_x_185:
[----:B------:R-:W-:Y:S01]  /*51f0*/  @!P1 R2UR UR5, R8 ;  /* 0x00000000080592ca */ /* 0x000fe200000e0000 */
[----:B------:R-:W-:Y:S01]  /*5200*/  VOTEU.ALL UP0, P1 ;  /* 0x0000000000ff7886 */ /* 0x000fe20000800000 */
[----:B------:R-:W-:Y:S01]  /*5210*/  @!P1 R2UR UR4, R6 ;  /* 0x00000000060492ca */ /* 0x000fe200000e0000 */
[----:B------:R-:W-:Y:S01]  /*5220*/  UMOV UR16, 0x0 ;  /* 0x0000000000107882 */ /* 0x000fe20000000000 */
[----:B------:R-:W-:Y:S01]  /*5230*/  UMOV UR17, 0x10000000 ;  /* 0x1000000000117882 */ /* 0x000fe20000000000 */
[----:B------:R-:W-:Y:S01]  /*5240*/  UMOV UR44, UR36 ;  /* 0x00000024002c7c82 */ /* 0x000fe20008000000 */
[----:B------:R-:W-:Y:S01]  /*5250*/  @!UP0 UIADD3 UR40, UPT, UPT, UR21, 0x200, URZ ;  /* 0x0000020015288890 */ /* 0x000fe2000fffe0ff */
[----:B-1----:R-:W-:Y:S01]  /*5260*/  @!P1 IMAD.MOV.U32 R0, RZ, RZ, 0x1000 ;  /* 0x00001000ff009424 */ /* 0x002fe200078e00ff */
[----:B------:R-:W-:Y:S01]  /*5270*/  @!UP0 UIADD3 UR10, UPT, UPT, UR42, 0x40, URZ ;  /* 0x000000402a0a8890 */ /* 0x000fe2000fffe0ff */
[----:B------:R-:W-:Y:S01]  /*5280*/  @!P1 IADD3 R8, P0, PT, R16, 0x580, RZ ;  /* 0x0000058010089810 */ /* 0x000fe20007f1e0ff */
[----:B------:R-:W-:Y:S01]  /*5290*/  @!UP0 UIADD3 UR8, UPT, UPT, UR21, 0xa00, URZ ;  /* 0x00000a0015088890 */ /* 0x000fe2000fffe0ff */
[----:B------:R-:W-:Y:S02]  /*52a0*/  VOTEU.ALL UP0, P1 ;  /* 0x0000000000ff7886 */ /* 0x000fe40000800000 */
[----:B------:R-:W-:Y:S01]  /*52b0*/  IMAD.U32 R10, RZ, RZ, UR5 ;  /* 0x00000005ff0a7e24 */ /* 0x000fe2000f8e00ff */
[----:B------:R-:W-:Y:S01]  /*52c0*/  UMOV UR9, UR41 ;  /* 0x0000002900097c82 */ /* 0x000fe20008000000 */
[----:B------:R-:W-:Y:S01]  /*52d0*/  IMAD.U32 R11, RZ, RZ, UR4 ;  /* 0x00000004ff0b7e24 */ /* 0x000fe2000f8e00ff */
[----:B------:R-:W-:Y:S01]  /*52e0*/  UMOV UR11, UR43 ;  /* 0x0000002b000b7c82 */ /* 0x000fe20008000000 */
[----:B------:R-:W-:Y:S01]  /*52f0*/  UMOV UR12, UR36 ;  /* 0x00000024000c7c82 */ /* 0x000fe20008000000 */
[----:B------:R-:W-:Y:S01]  /*5300*/  @!P1 R2UR UR4, R10 ;  /* 0x000000000a0492ca */ /* 0x000fe200000e0000 */
[----:B------:R-:W-:Y:S01]  /*5310*/  UPRMT UR6, UR47, 0x654, UR41 ;  /* 0x000006542f067896 */ /* 0x000fe20008000029 */
[----:B------:R-:W-:Y:S01]  /*5320*/  @!P1 R2UR UR5, R11 ;  /* 0x000000000b0592ca */ /* 0x000fe200000e0000 */
[----:B------:R-:W-:Y:S11]  /*5330*/  @!P1 IMAD.X R6, RZ, RZ, R17, P0 ;  /* 0x000000ffff069224 */ /* 0x000ff600000e0611 */
[----:B------:R-:W-:Y:S01]  /*5340*/  @!UPT UIADD3 URZ, UPT, UPT, URZ, URZ, URZ ;  /* 0x000000fffffff290 */ /* 0x000fe2000fffe0ff */
[----:B------:R1:W-:Y:S01]  /*5350*/  @!UP0 UTMALDG.3D [UR40], [UR4], desc[UR16] ;  /* 0x00001028040085b4 */ /* 0x0003e20008011000 */
[----:B------:R-:W-:Y:S05]  /*5360*/  VOTEU.ALL UP0, P1 ;  /* 0x0000000000ff7886 */ /* 0x000fea0000800000 */
[----:B------:R1:W-:Y:S01]  /*5370*/  @!UP0 UTMALDG.3D [UR8], [UR4], desc[UR16] ;  /* 0x00001008040085b4 */ /* 0x0003e20008011000 */
[----:B------:R1:W-:Y:S01]  /*5380*/  @!P1 SYNCS.ARRIVE.TRANS64.RED.A0TR RZ, [UR21+0x50], R0 ;  /* 0x00005000ffff99a7 */ /* 0x0003e20008300415 */
[----:B------:R-:W-:Y:S01]  /*5390*/  SYNCS.ARRIVE.TRANS64.RED.A1T0 RZ, [UR6], RZ ;  /* 0x000000ffffff79a7 */ /* 0x000fe20008100406 */
[----:B------:R-:W2:Y:S02]  /*53a0*/  SYNCS.PHASECHK.TRANS64.TRYWAIT P2, [UR21+0x78], R9 ;  /* 0x00007809ff0075a7 */ /* 0x000ea40008041115 */
[----:B-12---:R-:W-:Y:S05]  /*53b0*/  @!P2 BRA `(.L_x_94) ;  /* 0x0000004400a0a947 */ /* 0x006fea0003800000 */
.L_x_187:
        /* <DEDUP_REMOVED lines=10> */
[----:B------:R-:W-:Y:S02]  /*5460*/  @!UP0 UIADD3 UR10, UPT, UPT, UR42, 0x50, URZ ;  /* 0x000000502a0a8890 */ /* 0x000fe4000fffe0ff */
[----:B------:R-:W-:Y:S01]  /*5470*/  @!UP0 UIADD3 UR8, UPT, UPT, UR21, 0x1a00, URZ ;  /* 0x00001a0015088890 */ /* 0x000fe2000fffe0ff */
[----:B------:R-:W-:Y:S01]  /*5480*/  IMAD.U32 R10, RZ, RZ, UR5 ;  /* 0x00000005ff0a7e24 */ /* 0x000fe2000f8e00ff */
[----:B------:R-:W-:Y:S01]  /*5490*/  VOTEU.ALL UP0, P1 ;  /* 0x0000000000ff7886 */ /* 0x000fe20000800000 */
[----:B------:R-:W-:Y:S01]  /*54a0*/  IMAD.U32 R11, RZ, RZ, UR4 ;  /* 0x00000004ff0b7e24 */ /* 0x000fe2000f8e00ff */
[----:B------:R-:W-:Y:S01]  /*54b0*/  UMOV UR9, UR33 ;  /* 0x0000002100097c82 */ /* 0x000fe20008000000 */
[----:B------:R-:W-:Y:S01]  /*54c0*/  UMOV UR11, UR43 ;  /* 0x0000002b000b7c82 */ /* 0x000fe20008000000 */
[----:B------:R-:W-:Y:S01]  /*54d0*/  @!P1 R2UR UR4, R10 ;  /* 0x000000000a0492ca */ /* 0x000fe200000e0000 */
[----:B------:R-:W-:Y:S01]  /*54e0*/  UMOV UR12, UR36 ;  /* 0x00000024000c7c82 */ /* 0x000fe20008000000 */
[----:B------:R-:W-:Y:S01]  /*54f0*/  @!P1 R2UR UR5, R11 ;  /* 0x000000000b0592ca */ /* 0x000fe200000e0000 */
[----:B------:R-:W-:Y:S01]  /*5500*/  UPRMT UR6, UR47, 0x654, UR33 ;  /* 0x000006542f067896 */ /* 0x000fe20008000021 */
[----:B------:R-:W-:Y:S11]  /*5510*/  @!P1 IMAD.X R6, RZ, RZ, R17, P0 ;  /* 0x000000ffff069224 */ /* 0x000ff600000e0611 */
[----:B------:R1:W-:Y:S01]  /*5520*/  @!UP0 UTMALDG.3D [UR32], [UR4], desc[UR16] ;  /* 0x00001020040085b4 */ /* 0x0003e20008011000 */
[----:B------:R-:W-:Y:S05]  /*5530*/  VOTEU.ALL UP0, P1 ;  /* 0x0000000000ff7886 */ /* 0x000fea0000800000 */
[----:B------:R1:W-:Y:S01]  /*5540*/  @!UP0 UTMALDG.3D [UR8], [UR4], desc[UR16] ;  /* 0x00001008040085b4 */ /* 0x0003e20008011000 */
[----:B------:R1:W-:Y:S01]  /*5550*/  @!P1 SYNCS.ARRIVE.TRANS64.RED.A0TR RZ, [UR21+0x58], R0 ;  /* 0x00005800ffff99a7 */ /* 0x0003e20008300415 */
[----:B------:R-:W-:Y:S01]  /*5560*/  SYNCS.ARRIVE.TRANS64.RED.A1T0 RZ, [UR6], RZ ;  /* 0x000000ffffff79a7 */ /* 0x000fe20008100406 */
[----:B------:R-:W2:Y:S02]  /*5570*/  SYNCS.PHASECHK.TRANS64.TRYWAIT P2, [UR21+0x80], R9 ;  /* 0x00008009ff0075a7 */ /* 0x000ea40008041115 */
[----:B-12---:R-:W-:Y:S05]  /*5580*/  @!P2 BRA `(.L_x_95) ;  /* 0x000000440044a947 */ /* 0x006fea0003800000 */
.L_x_189:
        /* <DEDUP_REMOVED lines=9> */
[----:B------:R-:W-:Y:S01]  /*5620*/  VIADD R14, R14, 0x1 ;  /* 0x000000010e0e7836 */ /* 0x000fe20000000000 */
        /* <DEDUP_REMOVED lines=10> */
[----:B------:R-:W-:Y:S01]  /*56d0*/  UMOV UR12, UR36 ;  /* 0x00000024000c7c82 */ /* 0x000fe20008000000 */
[----:B------:R-:W-:Y:S11]  /*56e0*/  UPRMT UR6, UR47, 0x654, UR25 ;  /* 0x000006542f067896 */ /* 0x000ff60008000019 */
[----:B------:R1:W-:Y:S01]  /*56f0*/  @!UP0 UTMALDG.3D [UR24], [UR4], desc[UR16] ;  /* 0x00001018040085b4 */ /* 0x0003e20008011000 */
[----:B------:R-:W-:Y:S05]  /*5700*/  VOTEU.ALL UP0, P1 ;  /* 0x0000000000ff7886 */ /* 0x000fea0000800000 */
[----:B------:R1:W-:Y:S01]  /*5710*/  @!UP0 UTMALDG.3D [UR8], [UR4], desc[UR16] ;  /* 0x00001008040085b4 */ /* 0x0003e20008011000 */
[----:B------:R1:W-:Y:S01]  /*5720*/  @!P1 SYNCS.ARRIVE.TRANS64.RED.A0TR RZ, [UR21+0x60], R0 ;  /* 0x00006000ffff99a7 */ /* 0x0003e20008300415 */
[----:B------:R-:W-:Y:S01]  /*5730*/  SYNCS.ARRIVE.TRANS64.RED.A1T0 RZ, [UR6], RZ ;  /* 0x000000ffffff79a7 */ /* 0x000fe20008100406 */
[----:B------:R-:W2:Y:S02]  /*5740*/  SYNCS.PHASECHK.TRANS64.TRYWAIT P0, [UR21+0x88], R9 ;  /* 0x00008809ff0075a7 */ /* 0x000ea40008001115 */
[----:B-12---:R-:W-:Y:S05]  /*5750*/  @!P0 BRA `(.L_x_96) ;  /* 0x0000004000e88947 */ /* 0x006fea0003800000 */
.L_x_191:
[----:B------:R-:W-:Y:S01]  /*5760*/  UPLOP3.LUT UP2, UPT, UPT, UPT, UPT, 0x80, 0x8 ;  /* 0x000000000008789c */ /* 0x000fe20003f4f070 */
[----:B------:R-:W-:Y:S01]  /*5770*/  @!P1 IADD3 R6, P0, PT, R16, 0x580, RZ ;  /* 0x0000058010069810 */ /* 0x000fe20007f1e0ff */
[----:B------:R-:W-:Y:S01]  /*5780*/  UMOV UR6, 0x0 ;  /* 0x0000000000067882 */ /* 0x000fe20000000000 */
[----:B------:R-:W-:Y:S01]  /*5790*/  UMOV UR7, 0x10000000 ;  /* 0x1000000000077882 */ /* 0x000fe20000000000 */
[----:B------:R-:W-:Y:S01]  /*57a0*/  VOTEU.ALL UP0, P1 ;  /* 0x0000000000ff7886 */ /* 0x000fe20000800000 */
[----:B------:R-:W-:Y:S01]  /*57b0*/  @!P1 R2UR UR5, R6 ;  /* 0x00000000060592ca */ /* 0x000fe200000e0000 */
[----:B-1----:R-:W-:Y:S01]  /*57c0*/  @!P1 IMAD.X R0, RZ, RZ, R17, P0 ;  /* 0x000000ffff009224 */ /* 0x002fe200000e0611 */
[----:B------:R-:W-:Y:S01]  /*57d0*/  UMOV UR19, UR43 ;  /* 0x0000002b00137c82 */ /* 0x000fe20008000000 */
[----:B------:R-:W-:Y:S01]  /*57e0*/  UMOV UR20, UR36 ;  /* 0x0000002400147c82 */ /* 0x000fe20008000000 */
[----:B------:R-:W-:Y:S01]  /*57f0*/  @!UP0 UIADD3 UR18, UPT, UPT, UR42, 0x30, URZ ;  /* 0x000000302a128890 */ /* 0x000fe2000fffe0ff */
[----:B------:R-:W-:Y:S01]  /*5800*/  R2UR UR24, R52 ;  /* 0x00000000341872ca */ /* 0x000fe200000e0000 */
[----:B------:R-:W-:Y:S01]  /*5810*/  @!UP0 UIADD3 UR16, UPT, UPT, UR21, 0x3200, URZ ;  /* 0x0000320015108890 */ /* 0x000fe2000fffe0ff */
[----:B------:R-:W-:Y:S01]  /*5820*/  @!P1 R2UR UR4, R0 ;  /* 0x00000000000492ca */ /* 0x000fe200000e0000 */
[----:B------:R-:W-:Y:S01]  /*5830*/  @!UP0 UIADD3 UR17, UPT, UPT, UR21, 0x68, URZ ;  /* 0x0000006815118890 */ /* 0x000fe2000fffe0ff */
[----:B------:R-:W-:Y:S01]  /*5840*/  ISETP.NE.AND P0, PT, R14, 0x2, PT ;  /* 0x000000020e00780c */ /* 0x000fe20003f05270 */
[----:B------:R-:W-:Y:S01]  /*5850*/  @!UP0 UIADD3 UR10, UPT, UPT, UR42, 0x70, URZ ;  /* 0x000000702a0a8890 */ /* 0x000fe2000fffe0ff */
[----:B------:R-:W-:Y:S01]  /*5860*/  LOP3.LUT R15, R15, 0x1, RZ, 0x3c, !PT ;  /* 0x000000010f0f7812 */ /* 0x000fe200078e3cff */
[----:B------:R-:W-:Y:S01]  /*5870*/  @!UP0 UIADD3 UR8, UPT, UPT, UR21, 0x3a00, URZ ;  /* 0x00003a0015088890 */ /* 0x000fe2000fffe0ff */
[----:B------:R-:W-:Y:S01]  /*5880*/  IMAD.U32 R8, RZ, RZ, UR5 ;  /* 0x00000005ff087e24 */ /* 0x000fe2000f8e00ff */
[----:B------:R-:W-:Y:S01]  /*5890*/  VOTEU.ALL UP0, P1 ;  /* 0x0000000000ff7886 */ /* 0x000fe20000800000 */
[----:B------:R-:W-:Y:S01]  /*58a0*/  UMOV UR11, UR43 ;  /* 0x0000002b000b7c82 */ /* 0x000fe20008000000 */
[----:B------:R-:W-:Y:S01]  /*58b0*/  UMOV UR12, UR36 ;  /* 0x00000024000c7c82 */ /* 0x000fe20008000000 */
[----:B------:R-:W-:Y:S01]  /*58c0*/  UMOV UR9, UR17 ;  /* 0x0000001100097c82 */ /* 0x000fe20008000000 */
[----:B------:R-:W-:Y:S01]  /*58d0*/  SEL R0, RZ, 0x1, P0 ;  /* 0x00000001ff007807 */ /* 0x000fe20000000000 */
[----:B------:R-:W-:Y:S01]  /*58e0*/  UIADD3 UR28, UPT, UPT, UR13, UR24, URZ ;  /* 0x000000180d1c7290 */ /* 0x000fe2000fffe0ff */
[----:B------:R-:W-:Y:S01]  /*58f0*/  IMAD.U32 R9, RZ, RZ, UR4 ;  /* 0x00000004ff097e24 */ /* 0x000fe2000f8e00ff */
[----:B------:R-:W-:Y:S01]  /*5900*/  @!P1 R2UR UR4, R8 ;  /* 0x00000000080492ca */ /* 0x000fe200000e0000 */
[----:B------:R-:W-:Y:S01]  /*5910*/  UMOV UR36, UR29 ;  /* 0x0000001d00247c82 */ /* 0x000fe20008000000 */
[----:B------:R-:W-:Y:S02]  /*5920*/  LOP3.LUT R13, R13, R0, RZ, 0x3c, !PT ;  /* 0x000000000d0d7212 */ /* 0x000fe400078e3cff */
[----:B------:R-:W-:Y:S02]  /*5930*/  @!P1 R2UR UR5, R9 ;  /* 0x00000000090592ca */ /* 0x000fe400000e0000 */
[----:B------:R-:W-:Y:S11]  /*5940*/  SEL R14, R14, RZ, P0 ;  /* 0x000000ff0e0e7207 */ /* 0x000ff60000000000 */
[----:B------:R1:W-:Y:S01]  /*5950*/  @!UP0 UTMALDG.3D [UR16], [UR4], desc[UR6] ;  /* 0x00000610040085b4 */ /* 0x0003e20008011000 */
[----:B------:R-:W-:Y:S05]  /*5960*/  VOTEU.ALL UP0, P1 ;  /* 0x0000000000ff7886 */ /* 0x000fea0000800000 */
[----:B------:R2:W-:Y:S01]  /*5970*/  @!UP0 UTMALDG.3D [UR8], [UR4], desc[UR6] ;  /* 0x00000608040085b4 */ /* 0x0005e20008011000 */
[----:B------:R2:W-:Y:S01]  /*5980*/  @!P1 SYNCS.ARRIVE.TRANS64.RED.A0TR RZ, [UR21+0x68], R7 ;  /* 0x00006807ffff99a7 */ /* 0x0005e20008300415 */
[----:B------:R-:W-:Y:S01]  /*5990*/  SYNCS.ARRIVE.TRANS64.RED.A1T0 RZ, [UR37], RZ ;  /* 0x000000ffffff79a7 */ /* 0x000fe20008100425 */
[----:B-1----:R-:W-:Y:S01]  /*59a0*/  UIADD3 UR20, UPT, UPT, UR14, UR63, URZ ;  /* 0x0000003f0e147290 */ /* 0x002fe2000fffe0ff */
[----:B------:R-:W-:Y:S11]  /*59b0*/  BRA.U UP1, `(.L_x_97) ;  /* 0xfffffff101047547 */ /* 0x000ff6000b83ffff */
[----:B------:R-:W-:-:S04]  /*59c0*/  SHF.L.U32 R2, R15, 0x1f, RZ ;  /* 0x0000001f0f027819 */ /* 0x000fc800000006ff */
[----:B------:R-:W1:Y:S02]  /*59d0*/  SYNCS.PHASECHK.TRANS64.TRYWAIT P0, [UR21+0x70], R2 ;  /* 0x00007002ff0075a7 */ /* 0x000e640008001115 */
[----:B-1----:R-:W-:Y:S05]  /*59e0*/  @!P0 BRA `(.L_x_98) ;  /* 0x00000040005c8947 */ /* 0x002fea0003800000 */
.L_x_193:
[----:B------:R-:W3:Y:S02]  /*59f0*/  SYNCS.PHASECHK.TRANS64.TRYWAIT P0, [UR21+0x78], R2 ;  /* 0x00007802ff0075a7 */ /* 0x000ee40008001115 */
[----:B---3--:R-:W-:Y:S05]  /*5a00*/  @!P0 BRA `(.L_x_99) ;  /* 0x00000040006c8947 */ /* 0x008fea0003800000 */
.L_x_195:
[----:B------:R-:W3:Y:S02]  /*5a10*/  SYNCS.PHASECHK.TRANS64.TRYWAIT P0, [UR21+0x80], R2 ;  /* 0x00008002ff0075a7 */ /* 0x000ee40008001115 */
[----:B---3--:R-:W-:Y:S05]  /*5a20*/  @!P0 BRA `(.L_x_100) ;  /* 0x00000040007c8947 */ /* 0x008fea0003800000 */
.L_x_197:
[----:B-1----:R-:W-:-:S07]  /*5a30*/  MOV R0, UR21 ;  /* 0x0000001500007c02 */ /* 0x002fce0008000f00 */
.L_x_101:
[----:B-1----:R-:W-:-:S04]  /*5a40*/  SHF.L.U32 R2, R15, 0x1f, RZ ;  /* 0x0000001f0f027819 */ /* 0x002fc800000006ff */
[----:B------:R1:W3:Y:S03]  /*5a50*/  SYNCS.PHASECHK.TRANS64.TRYWAIT P0, [R0+URZ+0x88], R2 ;  /* 0x00008802000075a7 */ /* 0x0002e600080011ff */
[----:B---3--:R-:W-:Y:S05]  /*5a60*/  @!P0 NANOSLEEP.SYNCS 0x989680 ;  /* 0x009896800000895d */ /* 0x008fea0003900000 */
[----:B------:R-:W3:Y:S02]  /*5a70*/  @!P0 SYNCS.PHASECHK.TRANS64 P0, [R0+URZ+0x88], R2 ;  /* 0x00008802000085a7 */ /* 0x000ee400080010ff */
[----:B--23--:R-:W-:Y:S05]  /*5a80*/  @P0 EXIT ;  /* 0x000000000000094d */ /* 0x00cfea0003800000 */
[----:B------:R-:W-:Y:S05]  /*5a90*/  BRA `(.L_x_101) ;  /* 0xfffffffc00e87947 */ /* 0x000fea000383ffff */
.L_x_86:
[----:B------:R-:W-:-:S06]  /*5aa0*/  UISETP.GE.AND UP0, UPT, UR25, 0x4, UPT ;  /* 0x000000041900788c */ /* 0x000fcc000bf06270 */
[----:B------:R-:W-:-:S13]  /*5ab0*/  PLOP3.LUT P0, PT, PT, PT, UP0, 0x80, 0x8 ;  /* 0x000000000008781c */ /* 0x000fda0003f0f008 */
[----:B------:R-:W-:Y:S05]  /*5ac0*/  @!P0 EXIT ;  /* 0x000000000000894d */ /* 0x000fea0003800000 */
[----:B------:R-:W-:Y:S01]  /*5ad0*/  BAR.SYNC.DEFER_BLOCKING 0x6, 0xa0 ;  /* 0x0182800000007b1d */ /* 0x000fe20000010000 */
[----:B------:R-:W-:Y:S01]  /*5ae0*/  IMAD.SHL.U32 R49, R61, 0x10, RZ ;  /* 0x000000103d317824 */ /* 0x000fe200078e00ff */
[----:B------:R-:W-:Y:S01]  /*5af0*/  CS2R R58, SRZ ;  /* 0x00000000003a7805 */ /* 0x000fe2000001ff00 */
[----:B------:R-:W-:Y:S02]  /*5b00*/  IMAD.SHL.U32 R5, R51, 0x200, RZ ;  /* 0x0000020033057824 */ /* 0x000fe400078e00ff */
[----:B------:R-:W-:Y:S01]  /*5b10*/  IMAD.U32 R23, R61, 0x10000, RZ ;  /* 0x000100003d177824 */ /* 0x000fe200078e00ff */
[----:B------:R-:W-:Y:S01]  /*5b20*/  UMOV UR43, 0x400 ;  /* 0x00000400002b7882 */ /* 0x000fe20000000000 */
[----:B------:R-:W-:Y:S01]  /*5b30*/  LOP3.LUT R48, R49, 0x5b0, RZ, 0xc0, !PT ;  /* 0x000005b031307812 */ /* 0x000fe200078ec0ff */
[----:B------:R-:W-:Y:S01]  /*5b40*/  ULEA UR43, UR47, UR43, 0x18 ;  /* 0x0000002b2f2b7291 */ /* 0x000fe2000f8ec0ff */
[----:B------:R-:W1:Y:S01]  /*5b50*/  LDC.64 R44, c[0x0][0x888] ;  /* 0x00022200ff2c7b82 */ /* 0x000e620000000a00 */
[----:B------:R-:W-:Y:S01]  /*5b60*/  IMAD.SHL.U32 R4, R61, 0x2, RZ ;  /* 0x000000023d047824 */ /* 0x000fe200078e00ff */
[----:B------:R-:W-:Y:S01]  /*5b70*/  LOP3.LUT R48, R48, 0x200, R5, 0xf8, !PT ;  /* 0x0000020030307812 */ /* 0x000fe200078ef805 */
[----:B------:R-:W-:Y:S01]  /*5b80*/  IMAD.SHL.U32 R5, R51, 0x200000, RZ ;  /* 0x0020000033057824 */ /* 0x000fe200078e00ff */
[C---:B------:R-:W-:Y:S01]  /*5b90*/  LOP3.LUT R6, R49.reuse, 0x40, RZ, 0xc0, !PT ;  /* 0x0000004031067812 */ /* 0x040fe200078ec0ff */
[----:B------:R-:W-:Y:S01]  /*5ba0*/  UIADD3 UR4, UPT, UPT, UR43, 0x200, URZ ;  /* 0x000002002b047890 */ /* 0x000fe2000fffe0ff */
[----:B------:R-:W-:Y:S01]  /*5bb0*/  LOP3.LUT P0, RZ, R49, 0x40, RZ, 0xc0, !PT ;  /* 0x0000004031ff7812 */ /* 0x000fe2000780c0ff */
[----:B------:R-:W-:Y:S01]  /*5bc0*/  IMAD.MOV.U32 R60, RZ, RZ, 0x1 ;  /* 0x00000001ff3c7424 */ /* 0x000fe200078e00ff */
[----:B------:R-:W2:Y:S01]  /*5bd0*/  LDC.64 R46, c[0x0][0x890] ;  /* 0x00022400ff2e7b82 */ /* 0x000ea20000000a00 */
[----:B------:R-:W-:Y:S01]  /*5be0*/  LOP3.LUT R5, R5, 0x200000, RZ, 0xc0, !PT ;  /* 0x0020000005057812 */ /* 0x000fe200078ec0ff */
[----:B------:R-:W-:Y:S01]  /*5bf0*/  IMAD.MOV.U32 R22, RZ, RZ, RZ ;  /* 0x000000ffff167224 */ /* 0x000fe200078e00ff */
[----:B------:R-:W-:Y:S01]  /*5c00*/  LOP3.LUT R4, R6, 0x8, R4, 0xf8, !PT ;  /* 0x0000000806047812 */ /* 0x000fe200078ef804 */
[----:B------:R-:W-:Y:S01]  /*5c10*/  IMAD.MOV.U32 R56, RZ, RZ, RZ ;  /* 0x000000ffff387224 */ /* 0x000fe200078e00ff */
[----:B------:R-:W-:Y:S01]  /*5c20*/  LOP3.LUT R23, R5, 0x400000, R23, 0xf8, !PT ;  /* 0x0040000005177812 */ /* 0x000fe200078ef817 */
[----:B------:R-:W-:Y:S01]  /*5c30*/  IMAD.U32 R53, RZ, RZ, UR4 ;  /* 0x00000004ff357e24 */ /* 0x000fe2000f8e00ff */
[----:B------:R-:W3:Y:S01]  /*5c40*/  LDS R0, [UR43+0x150] ;  /* 0x0001502bff007984 */ /* 0x000ee20008000800 */
[----:B------:R-:W4:Y:S01]  /*5c50*/  LDC.64 R42, c[0x0][0x8b0] ;  /* 0x00022c00ff2a7b82 */ /* 0x000f220000000a00 */
[----:B------:R-:W-:Y:S01]  /*5c60*/  LOP3.LUT R48, R48, R4, RZ, 0xfc, !PT ;  /* 0x0000000430307212 */ /* 0x000fe200078efcff */
[----:B------:R-:W1:Y:S01]  /*5c70*/  LDCU UR60, c[0x0][0x370] ;  /* 0x00006e00ff3c77ac */ /* 0x000e620008000800 */
[----:B------:R-:W-:Y:S01]  /*5c80*/  LOP3.LUT R61, R61, 0x60, RZ, 0xc0, !PT ;  /* 0x000000603d3d7812 */ /* 0x000fe200078ec0ff */
[----:B------:R-:W1:Y:S04]  /*5c90*/  LDCU UR42, c[0x0][0xb0c] ;  /* 0x00016180ff2a77ac */ /* 0x000e680008000800 */
[----:B------:R-:W1:Y:S01]  /*5ca0*/  LDC.64 R40, c[0x0][0x8a8] ;  /* 0x00022a00ff287b82 */ /* 0x000e620000000a00 */
[----:B------:R-:W1:Y:S01]  /*5cb0*/  LDCU UR39, c[0x0][0xb30] ;  /* 0x00016600ff2777ac */ /* 0x000e620008000800 */
[----:B------:R-:W1:Y:S01]  /*5cc0*/  LDCU.64 UR54, c[0x0][0x888] ;  /* 0x00011100ff3677ac */ /* 0x000e620008000a00 */
[----:B------:R-:W1:Y:S01]  /*5cd0*/  LDCU.64 UR40, c[0x0][0xb28] ;  /* 0x00016500ff2877ac */ /* 0x000e620008000a00 */
[----:B------:R-:W1:Y:S01]  /*5ce0*/  LDCU.128 UR56, c[0x0][0xb10] ;  /* 0x00016200ff3877ac */ /* 0x000e620008000c00 */
[----:B------:R-:W1:Y:S01]  /*5cf0*/  LDCU UR53, c[0x0][0x374] ;  /* 0x00006e80ff3577ac */ /* 0x000e620008000800 */
[----:B------:R-:W-:Y:S01]  /*5d00*/  UMOV UR52, URZ ;  /* 0x000000ff00347c82 */ /* 0x000fe20008000000 */
[----:B------:R-:W-:Y:S01]  /*5d10*/  UMOV UR46, URZ ;  /* 0x000000ff002e7c82 */ /* 0x000fe20008000000 */
[----:B---3--:R-:W-:Y:S01]  /*5d20*/  IMAD.IADD R23, R0, 0x1, R23 ;  /* 0x0000000100177824 */ /* 0x008fe200078e0217 */
[----:B--2---:R-:W-:-:S07]  /*5d30*/  P2R R0, PR, RZ, 0x1 ;  /* 0x00000001ff007803 */ /* 0x004fce0000000000 */
.L_x_145:
[----:B------:R-:W-:Y:S02]  /*5d40*/  LEA R3, R56, UR43, 0x3 ;  /* 0x0000002b38037c11 */ /* 0x000fe4000f8e18ff */
[----:B------:R-:W-:Y:S02]  /*5d50*/  SHF.L.U32 R0, R58, 0x1f, RZ ;  /* 0x0000001f3a007819 */ /* 0x000fe400000006ff */
[----:B-1----:R-:W-:Y:S02]  /*5d60*/  LEA R4, R56, UR43, 0x4 ;  /* 0x0000002b38047c11 */ /* 0x002fe4000f8e20ff */
[----:B------:R-:W2:Y:S02]  /*5d70*/  SYNCS.PHASECHK.TRANS64.TRYWAIT P0, [R3+URZ+0xa0], R0 ;  /* 0x0000a000030075a7 */ /* 0x000ea400080011ff */
[----:B--2---:R-:W-:Y:S05]  /*5d80*/  @!P0 BRA `(.L_x_102) ;  /* 0x0000003c00bc8947 */ /* 0x004fea0003800000 */
.L_x_198:
        /* <DEDUP_REMOVED lines=11> */
[----:B------:R-:W-:Y:S01]  /*5e40*/  PLOP3.LUT P0, PT, PT, PT, UP1, 0x80, 0x8 ;  /* 0x000000000008781c */ /* 0x000fe20003f0f018 */
[----:B------:R-:W-:Y:S11]  /*5e50*/  UP2UR UR62, UPR, URZ, 0x2 ;  /* 0x00000002ff3e7883 */ /* 0x000ff60008000000 */
[----:B------:R-:W-:Y:S01]  /*5e60*/  @!UPT UIADD3 URZ, UPT, UPT, URZ, URZ, URZ ;  /* 0x000000fffffff290 */ /* 0x000fe2000fffe0ff */
        /* <DEDUP_REMOVED lines=13> */
[----:B------:R-:W2:Y:S01]  /*5f40*/  LDCU UR12, c[0x0][0xb20] ;  /* 0x00016400ff0c77ac */ /* 0x000ea20008000800 */
[----:B------:R-:W-:Y:S02]  /*5f50*/  UIMAD.WIDE.U32 UR4, UR53, UR59, URZ ;  /* 0x0000003b350472a5 */ /* 0x000fe4000f8e00ff */
[----:B------:R-:W-:Y:S02]  /*5f60*/  UIMAD.WIDE.U32 UR6, UR60, UR56, URZ ;  /* 0x000000383c0672a5 */ /* 0x000fe4000f8e00ff */
[----:B------:R-:W-:Y:S02]  /*5f70*/  UISETP.NE.AND UP0, UPT, UR58, 0x1, UPT ;  /* 0x000000013a00788c */ /* 0x000fe4000bf05270 */
[----:B------:R-:W-:Y:S02]  /*5f80*/  UIMAD.WIDE.U32 UR8, UR37, UR59, URZ ;  /* 0x0000003b250872a5 */ /* 0x000fe4000f8e00ff */
[----:B------:R-:W-:Y:S02]  /*5f90*/  UIMAD.WIDE.U32 UR10, UR38, UR56, URZ ;  /* 0x00000038260a72a5 */ /* 0x000fe4000f8e00ff */
[----:B------:R-:W-:Y:S02]  /*5fa0*/  UISETP.NE.AND UP1, UPT, UR42, 0x1, UPT ;  /* 0x000000012a00788c */ /* 0x000fe4000bf25270 */
[----:B------:R-:W-:Y:S01]  /*5fb0*/  UISETP.NE.AND UP2, UPT, UR45, 0x1, UPT ;  /* 0x000000012d00788c */ /* 0x000fe2000bf45270 */
[----:B------:R-:W-:Y:S02]  /*5fc0*/  UMOV UR4, UR5 ;  /* 0x0000000500047c82 */ /* 0x000fe40008000000 */
[----:B--2---:R-:W-:Y:S03]  /*5fd0*/  USHF.R.U32.HI UR5, URZ, UR12, UR4 ;  /* 0x0000000cff057299 */ /* 0x004fe60008011604 */
[----:B------:R-:W-:Y:S02]  /*5fe0*/  UMOV UR4, UR7 ;  /* 0x0000000700047c82 */ /* 0x000fe40008000000 */
[----:B------:R-:W-:Y:S02]  /*5ff0*/  USHF.R.U32.HI UR7, URZ, UR57, UR4 ;  /* 0x00000039ff077299 */ /* 0x000fe40008011604 */
[----:B------:R-:W-:Y:S02]  /*6000*/  USEL UR4, UR53, UR5, !UP0 ;  /* 0x0000000535047287 */ /* 0x000fe4000c000000 */
[----:B------:R-:W-:Y:S01]  /*6010*/  USEL UR7, UR60, UR7, !UP1 ;  /* 0x000000073c077287 */ /* 0x000fe2000c800000 */
[----:B------:R-:W-:Y:S01]  /*6020*/  UMOV UR5, UR9 ;  /* 0x0000000900057c82 */ /* 0x000fe20008000000 */
[----:B------:R-:W-:Y:S02]  /*6030*/  UIMAD.WIDE.U32 UR8, UR4, UR40, URZ ;  /* 0x00000028040872a5 */ /* 0x000fe4000f8e00ff */
[----:B------:R-:W-:Y:S03]  /*6040*/  USHF.R.U32.HI UR6, URZ, UR12, UR5 ;  /* 0x0000000cff067299 */ /* 0x000fe60008011605 */
[----:B------:R-:W-:Y:S01]  /*6050*/  UMOV UR5, UR11 ;  /* 0x0000000b00057c82 */ /* 0x000fe20008000000 */
[----:B------:R-:W-:Y:S02]  /*6060*/  UIMAD.WIDE.U32 UR10, UR7, UR40, URZ ;  /* 0x00000028070a72a5 */ /* 0x000fe4000f8e00ff */
[----:B------:R-:W-:Y:S02]  /*6070*/  USHF.R.U32.HI UR12, URZ, UR57, UR5 ;  /* 0x00000039ff0c7299 */ /* 0x000fe40008011605 */
[----:B------:R-:W-:Y:S01]  /*6080*/  USEL UR6, UR37, UR6, !UP0 ;  /* 0x0000000625067287 */ /* 0x000fe2000c000000 */
[----:B------:R-:W-:Y:S02]  /*6090*/  UMOV UR5, UR9 ;  /* 0x0000000900057c82 */ /* 0x000fe40008000000 */
[----:B------:R-:W-:Y:S01]  /*60a0*/  UMOV UR10, UR11 ;  /* 0x0000000b000a7c82 */ /* 0x000fe20008000000 */
[----:B------:R-:W-:Y:S02]  /*60b0*/  @UP2 USHF.R.U32.HI UR4, URZ, UR41, UR5 ;  /* 0x00000029ff042299 */ /* 0x000fe40008011605 */
[----:B------:R-:W-:Y:S02]  /*60c0*/  @UP2 USHF.R.U32.HI UR7, URZ, UR41, UR10 ;  /* 0x00000029ff072299 */ /* 0x000fe4000801160a */
[----:B------:R-:W-:Y:S02]  /*60d0*/  UIMAD UR4, UR45, UR4, URZ ;  /* 0x000000042d0472a4 */ /* 0x000fe4000f8e02ff */
        /* <DEDUP_REMOVED lines=8> */
[----:B------:R-:W-:Y:S02]  /*6160*/  USEL UR11, UR6, UR4, !UP2 ;  /* 0x00000004060b7287 */ /* 0x000fe4000d000000 */
[----:B------:R-:W-:Y:S02]  /*6170*/  UIADD3 UR8, UPT, UPT, -UR5, URZ, URZ ;  /* 0x000000ff05087290 */ /* 0x000fe4000fffe1ff */
[----:B------:R-:W-:Y:S01]  /*6180*/  UIADD3 UR10, UPT, UPT, -UR11, URZ, URZ ;  /* 0x000000ff0b0a7290 */ /* 0x000fe2000fffe1ff */
[----:B------:R-:W-:Y:S01]  /*6190*/  @!UP0 UMOV UR4, UR9 ;  /* 0x0000000900048c82 */ /* 0x000fe20008000000 */
[----:B------:R-:W-:Y:S02]  /*61a0*/  UIADD3 UR9, UPT, UPT, -UR6, URZ, URZ ;  /* 0x000000ff06097290 */ /* 0x000fe4000fffe1ff */
[----:B------:R-:W-:Y:S02]  /*61b0*/  @!UP0 USHF.R.U32.HI UR4, URZ, UR41, UR4 ;  /* 0x00000029ff048299 */ /* 0x000fe40008011604 */
[----:B------:R-:W-:Y:S02]  /*61c0*/  UIMAD UR10, UR45, UR10, UR6 ;  /* 0x0000000a2d0a72a4 */ /* 0x000fe4000f8e0206 */
[----:B------:R-:W-:Y:S04]  /*61d0*/  @!UP0 USEL UR4, UR5, UR4, !UP2 ;  /* 0x0000000405048287 */ /* 0x000fe8000d000000 */
[----:B------:R-:W-:Y:S02]  /*61e0*/  @!UP0 UIMAD UR10, UR7, UR10, UR4 ;  /* 0x0000000a070a82a4 */ /* 0x000fe4000f8e0204 */
[----:B------:R-:W-:Y:S02]  /*61f0*/  @!UP0 UIADD3 UR11, UPT, UPT, UR11, -UR4, URZ ;  /* 0x800000040b0b8290 */ /* 0x000fe4000fffe0ff */
[----:B------:R-:W-:Y:S02]  /*6200*/  UIMAD UR7, UR42, UR8, UR38 ;  /* 0x000000082a0772a4 */ /* 0x000fe4000f8e0226 */
[----:B------:R-:W-:Y:S02]  /*6210*/  @!UP0 UIMAD UR6, UR11, UR45, UR5 ;  /* 0x0000002d0b0682a4 */ /* 0x000fe4000f8e0205 */
[----:B------:R-:W-:Y:S01]  /*6220*/  UIMAD UR4, UR58, UR9, UR37 ;  /* 0x000000093a0472a4 */ /* 0x000fe2000f8e0225 */
[----:B------:R-:W-:Y:S02]  /*6230*/  @!UP0 UMOV UR5, UR10 ;  /* 0x0000000a00058c82 */ /* 0x000fe40008000000 */
[----:B------:R-:W-:Y:S02]  /*6240*/  UIMAD UR38, UR5, UR42, UR7 ;  /* 0x0000002a052672a4 */ /* 0x000fe4000f8e0207 */
[----:B------:R-:W-:Y:S11]  /*6250*/  UIMAD UR37, UR6, UR58, UR4 ;  /* 0x0000003a062572a4 */ /* 0x000ff6000f8e0204 */
[----:B------:R-:W-:Y:S01]  /*6260*/  @!UPT UIADD3 URZ, UPT, UPT, URZ, URZ, URZ ;  /* 0x000000fffffff290 */ /* 0x000fe2000fffe0ff */
.L_x_103:
[----:B------:R-:W-:Y:S01]  /*6270*/  UISETP.NE.AND UP0, UPT, UR39, 0x1, UPT ;  /* 0x000000012700788c */ /* 0x000fe2000bf05270 */
[----:B------:R-:W-:Y:S01]  /*6280*/  LOP3.LUT P0, RZ, R53, 0x90, RZ, 0xc0, !PT ;  /* 0x0000009035ff7812 */ /* 0x000fe2000780c0ff */
[----:B------:R-:W-:Y:S01]  /*6290*/  USHF.L.U32 UR50, UR20, 0x6, URZ ;  /* 0x0000000614327899 */ /* 0x000fe200080006ff */
[----:B------:R-:W-:Y:S01]  /*62a0*/  BSSY.RECONVERGENT B6, `(.L_x_104) ;  /* 0x0000034000067945 */ /* 0x000fe20003800200 */
[----:B------:R-:W-:Y:S01]  /*62b0*/  USHF.L.U32 UR49, UR28, 0x7, URZ ;  /* 0x000000071c317899 */ /* 0x000fe200080006ff */
[----:B------:R-:W-:Y:S06]  /*62c0*/  IADD3 R56, PT, PT, R56, 0x1, RZ ;  /* 0x0000000138387810 */ /* 0x000fec0007ffe0ff */
[----:B------:R-:W2:Y:S01]  /*62d0*/  @!UP0 LDCU.128 UR12, c[0x0][0xb10] ;  /* 0x00016200ff0c87ac */ /* 0x000ea20008000c00 */
[----:B------:R-:W3:Y:S01]  /*62e0*/  @!UP0 LDCU UR5, c[0x0][0xb0c] ;  /* 0x00016180ff0587ac */ /* 0x000ee20008000800 */
[----:B------:R-:W4:Y:S01]  /*62f0*/  @!UP0 LDCU UR10, c[0x0][0xb20] ;  /* 0x00016400ff0a87ac */ /* 0x000f220008000800 */
[----:B--2---:R-:W-:Y:S02]  /*6300*/  UIMAD.WIDE.U32 UR8, UR38, UR12, URZ ;  /* 0x0000000c260872a5 */ /* 0x004fe4000f8e00ff */
[----:B------:R-:W-:Y:S02]  /*6310*/  UIMAD.WIDE.U32 UR6, UR37, UR15, URZ ;  /* 0x0000000f250672a5 */ /* 0x000fe4000f8e00ff */
[----:B------:R-:W-:Y:S03]  /*6320*/  @!UP0 UISETP.NE.AND UP1, UPT, UR14, 0x1, UPT ;  /* 0x000000010e00888c */ /* 0x000fe6000bf25270 */
[----:B------:R-:W-:Y:S01]  /*6330*/  @!UP0 UMOV UR4, UR9 ;  /* 0x0000000900048c82 */ /* 0x000fe20008000000 */
[----:B---3--:R-:W-:Y:S02]  /*6340*/  @!UP0 UISETP.NE.AND UP2, UPT, UR5, 0x1, UPT ;  /* 0x000000010500888c */ /* 0x008fe4000bf45270 */
[----:B------:R-:W-:Y:S01]  /*6350*/  @!UP0 USHF.R.U32.HI UR4, URZ, UR13, UR4 ;  /* 0x0000000dff048299 */ /* 0x000fe20008011604 */
[----:B------:R-:W-:Y:S02]  /*6360*/  @!UP0 UMOV UR6, UR7 ;  /* 0x0000000700068c82 */ /* 0x000fe40008000000 */
[----:B----4-:R-:W-:Y:S02]  /*6370*/  @!UP0 USHF.R.U32.HI UR6, URZ, UR10, UR6 ;  /* 0x0000000aff068299 */ /* 0x010fe40008011606 */
[----:B------:R-:W-:Y:S02]  /*6380*/  @!UP0 USEL UR7, UR38, UR4, !UP2 ;  /* 0x0000000426078287 */ /* 0x000fe4000d000000 */
[----:B------:R-:W-:Y:S04]  /*6390*/  @!UP0 USEL UR6, UR37, UR6, !UP1 ;  /* 0x0000000625068287 */ /* 0x000fe8000c800000 */
[----:B------:R-:W-:Y:S02]  /*63a0*/  @!UP0 UIADD3 UR4, UPT, UPT, -UR7, UR6, URZ ;  /* 0x0000000607048290 */ /* 0x000fe4000fffe1ff */
[----:B------:R-:W-:Y:S02]  /*63b0*/  @!UP0 UIADD3 UR6, UPT, UPT, UR7, -UR6, URZ ;  /* 0x8000000607068290 */ /* 0x000fe4000fffe0ff */
[----:B------:R-:W-:Y:S02]  /*63c0*/  @!UP0 UIMAD UR38, UR4, UR5, UR38 ;  /* 0x00000005042682a4 */ /* 0x000fe4000f8e0226 */
[----:B------:R-:W-:Y:S01]  /*63d0*/  @!UP0 UIMAD UR37, UR6, UR14, UR37 ;  /* 0x0000000e062582a4 */ /* 0x000fe2000f8e0225 */
[----:B------:R-:W-:Y:S11]  /*63e0*/  @!P0 BRA `(.L_x_105) ;  /* 0x00000000007c8947 */ /* 0x000ff60003800000 */
[----:B------:R-:W2:Y:S01]  /*63f0*/  LDCU.64 UR8, c[0x4][0x80] ;  /* 0x01001000ff0877ac */ /* 0x000ea20008000a00 */
[----:B------:R-:W-:Y:S01]  /*6400*/  MOV R2, 0x0 ;  /* 0x0000000000027802 */ /* 0x000fe20000000f00 */
[----:B------:R-:W-:Y:S02]  /*6410*/  HFMA2 R12, -RZ, RZ, 0, 5.9604644775390625e-08 ;  /* 0x00000001ff0c7431 */ /* 0x000fe400000001ff */
[----:B------:R-:W-:Y:S01]  /*6420*/  IMAD.MOV.U32 R8, RZ, RZ, 0x70 ;  /* 0x00000070ff087424 */ /* 0x000fe200078e00ff */
[----:B------:R3:W4:Y:S01]  /*6430*/  LDC.64 R14, c[0x4][R2] ;  /* 0x01000000020e7b82 */ /* 0x0007220000000a00 */
[----:B------:R-:W1:Y:S01]  /*6440*/  LDCU.64 UR6, c[0x4][0x88] ;  /* 0x01001100ff0677ac */ /* 0x000e620008000a00 */
[----:B------:R-:W-:Y:S01]  /*6450*/  IMAD.MOV.U32 R13, RZ, RZ, RZ ;  /* 0x000000ffff0d7224 */ /* 0x000fe200078e00ff */
[----:B------:R-:W1:Y:S01]  /*6460*/  LDCU.64 UR4, c[0x4][0x8] ;  /* 0x01000100ff0477ac */ /* 0x000e620008000a00 */
[----:B--2---:R-:W-:Y:S01]  /*6470*/  MOV R5, UR9 ;  /* 0x0000000900057c02 */ /* 0x004fe20008000f00 */
[----:B------:R-:W-:Y:S01]  /*6480*/  IMAD.U32 R4, RZ, RZ, UR8 ;  /* 0x00000008ff047e24 */ /* 0x000fe2000f8e00ff */
[----:B-1----:R-:W-:Y:S01]  /*6490*/  MOV R7, UR7 ;  /* 0x0000000700077c02 */ /* 0x002fe20008000f00 */
[----:B------:R-:W-:Y:S01]  /*64a0*/  IMAD.U32 R6, RZ, RZ, UR6 ;  /* 0x00000006ff067e24 */ /* 0x000fe2000f8e00ff */
[----:B------:R-:W-:Y:S01]  /*64b0*/  MOV R11, UR5 ;  /* 0x00000005000b7c02 */ /* 0x000fe20008000f00 */
[----:B------:R-:W-:Y:S02]  /*64c0*/  IMAD.U32 R10, RZ, RZ, UR4 ;  /* 0x00000004ff0a7e24 */ /* 0x000fe4000f8e00ff */
[----:B------:R-:W-:Y:S07]  /*64d0*/  LEPC R20, `(.L_x_106) ;  /* 0x000000001014794e */ /* 0x000fee0000000000 */
[----:B---345:R-:W-:Y:S05]  /*64e0*/  CALL.ABS.NOINC R14 ;  /* 0x000000000e007343 */ /* 0x038fea0003c00000 */
.L_x_106:
[----:B------:R-:W1:Y:S01]  /*64f0*/  LDCU.64 UR8, c[0x4][0x80] ;  /* 0x01001000ff0877ac */ /* 0x000e620008000a00 */
[----:B------:R-:W2:Y:S01]  /*6500*/  LDC.64 R2, c[0x4][R2] ;  /* 0x0100000002027b82 */ /* 0x000ea20000000a00 */
[----:B------:R-:W-:Y:S02]  /*6510*/  HFMA2 R12, -RZ, RZ, 0, 5.9604644775390625e-08 ;  /* 0x00000001ff0c7431 */ /* 0x000fe400000001ff */
[----:B------:R-:W-:Y:S02]  /*6520*/  IMAD.MOV.U32 R8, RZ, RZ, 0x70 ;  /* 0x00000070ff087424 */ /* 0x000fe400078e00ff */
[----:B------:R-:W-:Y:S01]  /*6530*/  IMAD.MOV.U32 R13, RZ, RZ, RZ ;  /* 0x000000ffff0d7224 */ /* 0x000fe200078e00ff */
[----:B------:R-:W3:Y:S01]  /*6540*/  LDCU.64 UR6, c[0x4][0x88] ;  /* 0x01001100ff0677ac */ /* 0x000ee20008000a00 */
[----:B------:R-:W4:Y:S01]  /*6550*/  LDCU.64 UR4, c[0x4][0x8] ;  /* 0x01000100ff0477ac */ /* 0x000f220008000a00 */
[----:B-1----:R-:W-:Y:S02]  /*6560*/  MOV R4, UR8 ;  /* 0x0000000800047c02 */ /* 0x002fe40008000f00 */
[----:B------:R-:W-:Y:S02]  /*6570*/  MOV R5, UR9 ;  /* 0x0000000900057c02 */ /* 0x000fe40008000f00 */
[----:B---3--:R-:W-:Y:S01]  /*6580*/  MOV R7, UR7 ;  /* 0x0000000700077c02 */ /* 0x008fe20008000f00 */
[----:B------:R-:W-:Y:S01]  /*6590*/  IMAD.U32 R6, RZ, RZ, UR6 ;  /* 0x00000006ff067e24 */ /* 0x000fe2000f8e00ff */
[----:B----4-:R-:W-:Y:S01]  /*65a0*/  MOV R11, UR5 ;  /* 0x00000005000b7c02 */ /* 0x010fe20008000f00 */
[----:B------:R-:W-:Y:S02]  /*65b0*/  IMAD.U32 R10, RZ, RZ, UR4 ;  /* 0x00000004ff0a7e24 */ /* 0x000fe4000f8e00ff */
[----:B------:R-:W-:Y:S07]  /*65c0*/  LEPC R20, `(.L_x_105) ;  /* 0x000000001014794e */ /* 0x000fee0000000000 */
[----:B--2---:R-:W-:Y:S05]  /*65d0*/  CALL.ABS.NOINC R2 ;  /* 0x0000000002007343 */ /* 0x004fea0003c00000 */
.L_x_105:
[----:B------:R-:W-:Y:S05]  /*65e0*/  BSYNC.RECONVERGENT B6 ;  /* 0x0000000000067941 */ /* 0x000fea0003800200 */
.L_x_104:
[----:B------:R-:W-:Y:S02]  /*65f0*/  ISETP.NE.U32.AND P0, PT, RZ, UR54, PT ;  /* 0x00000036ff007c0c */ /* 0x000fe4000bf05070 */
[C---:B------:R-:W-:Y:S02]  /*6600*/  ISETP.NE.U32.AND P1, PT, R46.reuse, RZ, PT ;  /* 0x000000ff2e00720c */ /* 0x040fe40003f25070 */
[----:B------:R-:W-:Y:S02]  /*6610*/  ISETP.NE.U32.AND P4, PT, R46, RZ, PT ;  /* 0x000000ff2e00720c */ /* 0x000fe40003f85070 */
[----:B------:R-:W-:Y:S02]  /*6620*/  ISETP.NE.AND.EX P0, PT, RZ, UR55, PT, P0 ;  /* 0x00000037ff007c0c */ /* 0x000fe4000bf05300 */
[C---:B------:R-:W-:Y:S02]  /*6630*/  ISETP.NE.AND.EX P1, PT, R47.reuse, RZ, PT, P1 ;  /* 0x000000ff2f00720c */ /* 0x040fe40003f25310 */
[----:B------:R-:W-:Y:S02]  /*6640*/  ISETP.NE.AND.EX P4, PT, R47, RZ, P0, P4 ;  /* 0x000000ff2f00720c */ /* 0x000fe40000785340 */
[----:B------:R-:W-:Y:S02]  /*6650*/  ISETP.NE.U32.AND P5, PT, R42, RZ, PT ;  /* 0x000000ff2a00720c */ /* 0x000fe40003fa5070 */
[----:B------:R-:W-:Y:S02]  /*6660*/  ISETP.NE.U32.AND P3, PT, RZ, UR54, PT ;  /* 0x00000036ff007c0c */ /* 0x000fe4000bf65070 */
[----:B------:R-:W-:Y:S02]  /*6670*/  PLOP3.LUT P2, PT, PT, PT, PT, 0x8, 0x80 ;  /* 0x000000000080781c */ /* 0x000fe40003f4e170 */
[----:B------:R-:W-:Y:S02]  /*6680*/  ISETP.NE.AND.EX P5, PT, R43, RZ, PT, P5 ;  /* 0x000000ff2b00720c */ /* 0x000fe40003fa5350 */
[----:B------:R-:W-:Y:S03]  /*6690*/  ISETP.NE.AND.EX P3, PT, RZ, UR55, PT, P3 ;  /* 0x00000037ff007c0c */ /* 0x000fe6000bf65330 */
[----:B------:R-:W-:Y:S01]  /*66a0*/  @!P4 PLOP3.LUT P2, PT, P1, PT, PT, 0x80, 0x8 ;  /* 0x000000000008c81c */ /* 0x000fe20000f4f070 */
[----:B------:R-:W-:Y:S01]  /*66b0*/  @!UPT UIADD3 URZ, UPT, UPT, URZ, URZ, URZ ;  /* 0x000000fffffff290 */ /* 0x000fe2000fffe0ff */
[----:B------:R-:W-:Y:S11]  /*66c0*/  @!P1 BRA `(.L_x_107) ;  /* 0x0000000000309947 */ /* 0x000ff60003800000 */
        /* <DEDUP_REMOVED lines=12> */
.L_x_107:
[----:B------:R-:W-:Y:S05]  /*6790*/  @!P5 BRA `(.L_x_108) ;  /* 0x000000000024d947 */ /* 0x000fea0003800000 */
[----:B------:R-:W-:Y:S01]  /*67a0*/  ISETP.NE.U32.AND P0, PT, R40, RZ, PT ;  /* 0x000000ff2800720c */ /* 0x000fe20003f05070 */
[----:B------:R-:W2:Y:S03]  /*67b0*/  LDCU.64 UR4, c[0x0][0x358] ;  /* 0x00006b00ff0477ac */ /* 0x000ea60008000a00 */
[----:B------:R-:W-:Y:S11]  /*67c0*/  ISETP.NE.AND.EX P0, PT, R41, RZ, PT, P0 ;  /* 0x000000ff2900720c */ /* 0x000ff60003f05300 */
[----:B------:R-:W-:Y:S02]  /*67d0*/  @!UPT UIADD3 URZ, UPT, UPT, URZ, URZ, URZ ;  /* 0x000000fffffff290 */ /* 0x000fe4000fffe0ff */
[----:B------:R-:W4:Y:S01]  /*67e0*/  @P0 LDC.64 R2, c[0x0][0x8a8] ;  /* 0x00022a00ff020b82 */ /* 0x000f220000000a00 */
[----:B-1----:R-:W-:Y:S04]  /*67f0*/  @P0 IMAD R0, R42, UR36, RZ ;  /* 0x000000242a000c24 */ /* 0x002fe8000f8e02ff */
[----:B----4-:R-:W-:Y:S05]  /*6800*/  @P0 IMAD.WIDE R2, R0, 0x4, R2 ;  /* 0x0000000400020825 */ /* 0x010fea00078e0202 */
[----:B--2--5:R2:W5:Y:S02]  /*6810*/  @P0 LDG.E R24, desc[UR4][R2.64] ;  /* 0x0000000402180981 */ /* 0x024564000c1e1900 */
[----:B--2---:R-:W4:Y:S02]  /*6820*/  @!P0 LDC R24, c[0x0][0x8a0] ;  /* 0x00022800ff188b82 */ /* 0x004f240000000800 */
.L_x_108:
[----:B---3-5:R-:W-:Y:S01]  /*6830*/  FSETP.NEU.AND P0, PT, R27, RZ, PT ;  /* 0x000000ff1b00720b */ /* 0x028fe20003f0d000 */
[----:B------:R-:W-:Y:S01]  /*6840*/  IMAD.SHL.U32 R57, R48, 0x2, RZ ;  /* 0x0000000230397824 */ /* 0x000fe200078e00ff */
[----:B------:R-:W-:Y:S01]  /*6850*/  SEL R3, RZ, 0xffffffff, P3 ;  /* 0xffffffffff037807 */ /* 0x000fe20001800000 */
[----:B------:R-:W-:Y:S01]  /*6860*/  BSSY B1, `(.L_x_109) ;  /* 0x0000033000017945 */ /* 0x000fe20003800000 */
[----:B------:R-:W-:Y:S01]  /*6870*/  @!P4 LOP3.LUT P3, RZ, R50, 0xff, RZ, 0xc0, !PT ;  /* 0x000000ff32ffc812 */ /* 0x000fe2000786c0ff */
[----:B------:R-:W-:Y:S01]  /*6880*/  IMAD.MOV.U32 R64, RZ, RZ, 0x1 ;  /* 0x00000001ff407424 */ /* 0x000fe200078e00ff */
[----:B-1----:R-:W-:Y:S01]  /*6890*/  @!P4 SEL R0, RZ, 0xffffffff, P0 ;  /* 0xffffffffff00c807 */ /* 0x002fe20000000000 */
[----:B------:R-:W-:Y:S01]  /*68a0*/  IMAD R25, R22, 0x40, R23 ;  /* 0x0000004016197824 */ /* 0x000fe200078e0217 */
[----:B------:R-:W-:Y:S01]  /*68b0*/  LOP3.LUT R60, R60, 0x1, RZ, 0x3c, !PT ;  /* 0x000000013c3c7812 */ /* 0x000fe200078e3cff */
[----:B------:R-:W-:Y:S01]  /*68c0*/  IMAD.MOV.U32 R26, RZ, RZ, RZ ;  /* 0x000000ffff1a7224 */ /* 0x000fe200078e00ff */
[----:B------:R-:W-:Y:S02]  /*68d0*/  @P2 SEL R0, R3, R0, !P3 ;  /* 0x0000000003002207 */ /* 0x000fe40005800000 */
[----:B------:R-:W-:Y:S02]  /*68e0*/  CS2R R38, SRZ ;  /* 0x0000000000267805 */ /* 0x000fe4000001ff00 */
[----:B------:R-:W-:Y:S02]  /*68f0*/  LEA R54, R22, UR43, 0x3 ;  /* 0x0000002b16367c11 */ /* 0x000fe4000f8e18ff */
[----:B------:R-:W-:Y:S02]  /*6900*/  CS2R R36, SRZ ;  /* 0x0000000000247805 */ /* 0x000fe4000001ff00 */
[----:B------:R-:W-:Y:S02]  /*6910*/  @!P4 LOP3.LUT R0, R0, 0x1, RZ, 0xc0, !PT ;  /* 0x000000010000c812 */ /* 0x000fe400078ec0ff */
[----:B------:R-:W-:Y:S02]  /*6920*/  CS2R R30, SRZ ;  /* 0x00000000001e7805 */ /* 0x000fe4000001ff00 */
[----:B------:R-:W-:Y:S02]  /*6930*/  SEL R2, RZ, 0xffffffff, P0 ;  /* 0xffffffffff027807 */ /* 0x000fe40000000000 */
[----:B------:R-:W-:Y:S02]  /*6940*/  CS2R R28, SRZ ;  /* 0x00000000001c7805 */ /* 0x000fe4000001ff00 */
[----:B------:R-:W-:Y:S01]  /*6950*/  ISETP.NE.U32.OR P6, PT, R0, 0x1, P4 ;  /* 0x000000010000780c */ /* 0x000fe200027c5470 */
[----:B------:R-:W-:Y:S01]  /*6960*/  VIADD R63, R57, UR43 ;  /* 0x0000002b393f7c36 */ /* 0x000fe20008000000 */
[----:B------:R-:W-:Y:S02]  /*6970*/  LOP3.LUT P4, R55, R50, 0xff, RZ, 0xc0, !PT ;  /* 0x000000ff32377812 */ /* 0x000fe4000788c0ff */
[----:B------:R-:W-:Y:S02]  /*6980*/  P2R R62, PR, RZ, 0x40 ;  /* 0x00000040ff3e7803 */ /* 0x000fe40000000000 */
[----:B------:R-:W-:Y:S04]  /*6990*/  @P1 SEL R2, R3, R2, !P4 ;  /* 0x0000000203021207 */ /* 0x000fe80006000000 */
[----:B------:R-:W-:Y:S03]  /*69a0*/  LOP3.LUT R2, R2, 0x1, RZ, 0xc0, !PT ;  /* 0x0000000102027812 */ /* 0x000fe600078ec0ff */
[----:B------:R-:W-:Y:S02]  /*69b0*/  @P6 SHF.L.U32 R0, R60, 0x1f, RZ ;  /* 0x0000001f3c006819 */ /* 0x000fe400000006ff */
[----:B------:R-:W-:Y:S02]  /*69c0*/  ISETP.NE.U32.AND P5, PT, R2, 0x1, PT ;  /* 0x000000010200780c */ /* 0x000fe40003fa5070 */
[----:B------:R1:W2:Y:S02]  /*69d0*/  @P6 SYNCS.PHASECHK.TRANS64.TRYWAIT P3, [UR43+0x50], R0 ;  /* 0x00005000ff0065a7 */ /* 0x0002a4000806112b */
[----:B------:R-:W-:Y:S02]  /*69e0*/  P2R R65, PR, RZ, 0x20 ;  /* 0x00000020ff417803 */ /* 0x000fe40000000000 */
[----:B-1----:R-:W-:Y:S04]  /*69f0*/  SHF.L.U32 R0, R59, 0x1f, RZ ;  /* 0x0000001f3b007819 */ /* 0x002fe800000006ff */
[----:B------:R1:W3:Y:S01]  /*6a00*/  SYNCS.PHASECHK.TRANS64.TRYWAIT P2, [R54+URZ+0xc0], R0 ;  /* 0x0000c000360075a7 */ /* 0x0002e200080411ff */
[----:B--2---:R-:W-:Y:S01]  /*6a10*/  @P6 SEL R64, RZ, 0x1, !P3 ;  /* 0x00000001ff406807 */ /* 0x004fe20005800000 */
[----:B-1----:R-:W-:Y:S06]  /*6a20*/  @!P6 BRA `(.L_x_110) ;  /* 0x000000000058e947 */ /* 0x002fec0003800000 */
[----:B------:R-:W-:Y:S01]  /*6a30*/  VIADD R2, R63, 0x200 ;  /* 0x000002003f027836 */ /* 0x000fe20000000000 */
[----:B------:R-:W-:Y:S01]  /*6a40*/  LOP3.LUT P6, RZ, R49, 0x40, RZ, 0xc0, !PT ;  /* 0x0000004031ff7812 */ /* 0x000fe200078cc0ff */
[----:B------:R-:W-:Y:S01]  /*6a50*/  BSSY B0, `(.L_x_111) ;  /* 0x000000e000007945 */ /* 0x000fe20003800000 */
[----:B------:R-:W-:Y:S01]  /*6a60*/  ISETP.NE.AND P1, PT, R64, RZ, PT ;  /* 0x000000ff4000720c */ /* 0x000fe20003f25270 */
[----:B------:R-:W-:Y:S01]  /*6a70*/  @P5 VIADD R4, R63, 0x210 ;  /* 0x000002103f045836 */ /* 0x000fe20000000000 */
[----:B------:R-:W-:Y:S01]  /*6a80*/  PLOP3.LUT P0, PT, PT, PT, PT, 0x8, 0x80 ;  /* 0x000000000080781c */ /* 0x000fe20003f0e170 */
[----:B------:R-:W-:Y:S01]  /*6a90*/  IMAD.MOV.U32 R39, RZ, RZ, RZ ;  /* 0x000000ffff277224 */ /* 0x000fe200078e00ff */
[----:B------:R-:W-:Y:S02]  /*6aa0*/  @P5 PLOP3.LUT P0, PT, P6, PT, PT, 0x80, 0x8 ;  /* 0x000000000008581c */ /* 0x000fe4000370f070 */
[----:B------:R-:W-:Y:S02]  /*6ab0*/  CS2R R36, SRZ ;  /* 0x0000000000247805 */ /* 0x000fe4000001ff00 */
[----:B------:R-:W-:Y:S02]  /*6ac0*/  CS2R R30, SRZ ;  /* 0x00000000001e7805 */ /* 0x000fe4000001ff00 */
[----:B------:R-:W-:Y:S07]  /*6ad0*/  CS2R R28, SRZ ;  /* 0x00000000001c7805 */ /* 0x000fee000001ff00 */
[----:B------:R-:W-:Y:S01]  /*6ae0*/  @P0 VIADD R4, R2, 0xfffffff0 ;  /* 0xfffffff002040836 */ /* 0x000fe20000000000 */
[----:B------:R-:W-:Y:S06]  /*6af0*/  @P1 BRA `(.L_x_112) ;  /* 0x00000000000c1947 */ /* 0x000fec0003800000 */
[----:B------:R-:W-:Y:S04]  /*6b00*/  SHF.L.U32 R3, R60, 0x1f, RZ ;  /* 0x0000001f3c037819 */ /* 0x000fe800000006ff */
[----:B------:R-:W1:Y:S02]  /*6b10*/  SYNCS.PHASECHK.TRANS64.TRYWAIT P0, [UR43+0x50], R3 ;  /* 0x00005003ff0075a7 */ /* 0x000e64000800112b */
[----:B-1----:R-:W-:Y:S05]  /*6b20*/  @!P0 BRA `(.L_x_113) ;  /* 0x0000003000688947 */ /* 0x002fea0003800000 */
.L_x_112:
[----:B------:R-:W-:Y:S05]  /*6b30*/  BSYNC B0 ;  /* 0x0000000000007941 */ /* 0x000fea0003800000 */
.L_x_111:
[----:B------:R-:W-:Y:S01]  /*6b40*/  ISETP.NE.AND P0, PT, R65, RZ, PT ;  /* 0x000000ff4100720c */ /* 0x000fe20003f05270 */
[----:B------:R-:W-:Y:S11]  /*6b50*/  HFMA2 R26, -RZ, RZ, 0, 5.9604644775390625e-08 ;  /* 0x00000001ff1a7431 */ /* 0x000ff600000001ff */
[----:B------:R-:W-:Y:S01]  /*6b60*/  @!UPT UIADD3 URZ, UPT, UPT, URZ, URZ, URZ ;  /* 0x000000fffffff290 */ /* 0x000fe2000fffe0ff */
[----:B------:R2:W1:Y:S04]  /*6b70*/  @P0 LDS.128 R36, [R4] ;  /* 0x0000000004240984 */ /* 0x0004680000000c00 */
[----:B------:R2:W1:Y:S02]  /*6b80*/  @P0 LDS.128 R28, [R57+UR43+0x200] ;  /* 0x0002002b391c0984 */ /* 0x0004640008000c00 */
.L_x_110:
[----:B------:R-:W-:Y:S05]  /*6b90*/  BSYNC B1 ;  /* 0x0000000000017941 */ /* 0x000fea0003800000 */
.L_x_109:
[----:B-1----:R-:W-:Y:S04]  /*6ba0*/  SHF.R.U32.HI R2, RZ, 0x15, R25 ;  /* 0x00000015ff027819 */ /* 0x002fe80000011619 */
[----:B------:R-:W-:Y:S01]  /*6bb0*/  LOP3.LUT P0, RZ, R2, 0x3, R51, 0x48, !PT ;  /* 0x0000000302ff7812 */ /* 0x000fe20007804833 */
[----:B------:R-:W-:Y:S01]  /*6bc0*/  @!UPT UIADD3 URZ, UPT, UPT, URZ, URZ, URZ ;  /* 0x000000fffffff290 */ /* 0x000fe2000fffe0ff */
[----:B---3--:R-:W-:Y:S11]  /*6bd0*/  @P2 BRA `(.L_x_114) ;  /* 0x0000000000082947 */ /* 0x008ff60003800000 */
[----:B------:R-:W1:Y:S02]  /*6be0*/  SYNCS.PHASECHK.TRANS64.TRYWAIT P1, [R54+URZ+0xc0], R0 ;  /* 0x0000c000360075a7 */ /* 0x000e6400080211ff */
[----:B-1----:R-:W-:Y:S05]  /*6bf0*/  @!P1 BRA `(.L_x_115) ;  /* 0x00000030004c9947 */ /* 0x002fea0003800000 */
.L_x_114:
[----:B------:R-:W-:Y:S05]  /*6c00*/  @!P0 BRA `(.L_x_116) ;  /* 0x0000000000408947 */ /* 0x000fea0003800000 */
[----:B------:R-:W3:Y:S01]  /*6c10*/  LDCU.64 UR8, c[0x4][0x70] ;  /* 0x01000e00ff0877ac */ /* 0x000ee20008000a00 */
[----:B------:R-:W-:Y:S01]  /*6c20*/  MOV R3, 0x0 ;  /* 0x0000000000037802 */ /* 0x000fe20000000f00 */
[----:B------:R-:W-:Y:S02]  /*6c30*/  HFMA2 R12, -RZ, RZ, 0, 5.9604644775390625e-08 ;  /* 0x00000001ff0c7431 */ /* 0x000fe400000001ff */
[----:B------:R-:W-:Y:S02]  /*6c40*/  IMAD.MOV.U32 R8, RZ, RZ, 0x192 ;  /* 0x00000192ff087424 */ /* 0x000fe400078e00ff */
[----:B------:R-:W-:Y:S01]  /*6c50*/  IMAD.MOV.U32 R13, RZ, RZ, RZ ;  /* 0x000000ffff0d7224 */ /* 0x000fe200078e00ff */
[----:B------:R-:W5:Y:S01]  /*6c60*/  LDCU.64 UR6, c[0x4][0x78] ;  /* 0x01000f00ff0677ac */ /* 0x000f620008000a00 */
[----:B------:R-:W1:Y:S01]  /*6c70*/  LDC.64 R2, c[0x4][R3] ;  /* 0x0100000003027b82 */ /* 0x000e620000000a00 */
[----:B------:R-:W4:Y:S01]  /*6c80*/  LDCU.64 UR4, c[0x4][0x10] ;  /* 0x01000200ff0477ac */ /* 0x000f220008000a00 */
[----:B---3--:R-:W-:Y:S01]  /*6c90*/  MOV R5, UR9 ;  /* 0x0000000900057c02 */ /* 0x008fe20008000f00 */
[----:B--2---:R-:W-:Y:S01]  /*6ca0*/  IMAD.U32 R4, RZ, RZ, UR8 ;  /* 0x00000008ff047e24 */ /* 0x004fe2000f8e00ff */
[----:B-----5:R-:W-:Y:S01]  /*6cb0*/  MOV R7, UR7 ;  /* 0x0000000700077c02 */ /* 0x020fe20008000f00 */
[----:B------:R-:W-:Y:S01]  /*6cc0*/  IMAD.U32 R6, RZ, RZ, UR6 ;  /* 0x00000006ff067e24 */ /* 0x000fe2000f8e00ff */
[----:B----4-:R-:W-:Y:S01]  /*6cd0*/  MOV R11, UR5 ;  /* 0x00000005000b7c02 */ /* 0x010fe20008000f00 */
[----:B------:R-:W-:Y:S02]  /*6ce0*/  IMAD.U32 R10, RZ, RZ, UR4 ;  /* 0x00000004ff0a7e24 */ /* 0x000fe4000f8e00ff */
[----:B------:R-:W-:Y:S07]  /*6cf0*/  LEPC R20, `(.L_x_116) ;  /* 0x000000001014794e */ /* 0x000fee0000000000 */
[----:B-1----:R-:W-:Y:S05]  /*6d00*/  CALL.ABS.NOINC R2 ;  /* 0x0000000002007343 */ /* 0x002fea0003c00000 */
.L_x_116:
[----:B------:R-:W-:Y:S05]  /*6d10*/  WARPSYNC.ALL ;  /* 0x0000000000007948 */ /* 0x000fea0003800000 */
[----:B------:R-:W-:Y:S01]  /*6d20*/  R2UR UR4, R25 ;  /* 0x00000000190472ca */ /* 0x000fe200000e0000 */
[--C-:B------:R-:W-:Y:S01]  /*6d30*/  HADD2.F32 R3, -RZ, R28.reuse.H0_H0 ;  /* 0x2000001cff037230 */ /* 0x100fe20000004100 */
[----:B------:R-:W-:Y:S01]  /*6d40*/  MOV R66, 0x10 ;  /* 0x0000001000427802 */ /* 0x000fe20000000f00 */
[--C-:B------:R-:W-:Y:S01]  /*6d50*/  HADD2.F32 R20, -RZ, R29.reuse.H0_H0 ;  /* 0x2000001dff147230 */ /* 0x100fe20000004100 */
[----:B------:R-:W-:Y:S01]  /*6d60*/  LOP3.LUT P6, RZ, R49, 0x40, RZ, 0xc0, !PT ;  /* 0x0000004031ff7812 */ /* 0x000fe200078cc0ff */
[----:B------:R-:W-:Y:S01]  /*6d70*/  HADD2.F32 R21, -RZ, R29.H1_H1 ;  /* 0x3000001dff157230 */ /* 0x000fe20000004100 */
[----:B------:R-:W-:Y:S01]  /*6d80*/  ISETP.NE.AND P0, PT, R61, RZ, PT ;  /* 0x000000ff3d00720c */ /* 0x000fe20003f05270 */
[----:B------:R-:W-:Y:S01]  /*6d90*/  BSSY.RECONVERGENT B0, `(.L_x_117) ;  /* 0x0000052000007945 */ /* 0x000fe20003800200 */
[----:B------:R-:W-:Y:S04]  /*6da0*/  SEL R66, R66, 0xfffffff0, !P6 ;  /* 0xfffffff042427807 */ /* 0x000fe80007000000 */
[----:B------:R-:W-:Y:S01]  /*6db0*/  IADD3 R63, PT, PT, R63, R66, RZ ;  /* 0x000000423f3f7210 */ /* 0x000fe20007ffe0ff */
[----:B--2---:R-:W1:Y:S02]  /*6dc0*/  LDTM.x16 R4, tmem[UR4] ;  /* 0x00000004000479ee */ /* 0x004e640008240000 */
[C---:B-1--4-:R-:W-:Y:S01]  /*6dd0*/  FMUL R0, R24.reuse, R4 ;  /* 0x0000000418007220 */ /* 0x052fe20000400000 */
[----:B------:R-:W-:Y:S02]  /*6de0*/  HADD2.F32 R4, -RZ, R28.H1_H1 ;  /* 0x3000001cff047230 */ /* 0x000fe40000004100 */
[C---:B------:R-:W-:Y:S01]  /*6df0*/  FMUL R2, R24.reuse, R5 ;  /* 0x0000000518027220 */ /* 0x040fe20000400000 */
[C---:B------:R-:W-:Y:S01]  /*6e00*/  FMUL R7, R24.reuse, R7 ;  /* 0x0000000718077220 */ /* 0x040fe20000400000 */
[C---:B------:R-:W-:Y:S01]  /*6e10*/  FFMA R0, R27.reuse, R3, R0 ;  /* 0x000000031b007223 */ /* 0x040fe20000000000 */
[C---:B------:R-:W-:Y:S01]  /*6e20*/  FMUL R3, R24.reuse, R6 ;  /* 0x0000000618037220 */ /* 0x040fe20000400000 */
[C---:B------:R-:W-:Y:S01]  /*6e30*/  FFMA R2, R27.reuse, R4, R2 ;  /* 0x000000041b027223 */ /* 0x040fe20000000002 */
[C---:B------:R-:W-:Y:S01]  /*6e40*/  FMUL R4, R24.reuse, R8 ;  /* 0x0000000818047220 */ /* 0x040fe20000400000 */
[C---:B------:R-:W-:Y:S01]  /*6e50*/  FMUL R8, R24.reuse, R12 ;  /* 0x0000000c18087220 */ /* 0x040fe20000400000 */
[----:B------:R-:W-:Y:S01]  /*6e60*/  FMUL R12, R24, R16 ;  /* 0x00000010180c7220 */ /* 0x000fe20000400000 */
[--C-:B------:R-:W-:Y:S01]  /*6e70*/  HADD2.F32 R16, -RZ, R30.reuse.H0_H0 ;  /* 0x2000001eff107230 */ /* 0x100fe20000004100 */
[----:B------:R-:W-:Y:S01]  /*6e80*/  F2FP.F16.F32.PACK_AB R32, R2, R0 ;  /* 0x000000000220723e */ /* 0x000fe200000000ff */
[----:B------:R-:W-:Y:S02]  /*6e90*/  HADD2.F32 R0, -RZ, R30.H1_H1 ;  /* 0x3000001eff007230 */ /* 0x000fe40000004100 */
[C---:B------:R-:W-:Y:S01]  /*6ea0*/  FMUL R5, R24.reuse, R9 ;  /* 0x0000000918057220 */ /* 0x040fe20000400000 */
[C---:B------:R-:W-:Y:S01]  /*6eb0*/  FFMA R3, R27.reuse, R20, R3 ;  /* 0x000000141b037223 */ /* 0x040fe20000000003 */
[C---:B------:R-:W-:Y:S01]  /*6ec0*/  FFMA R7, R27.reuse, R21, R7 ;  /* 0x000000151b077223 */ /* 0x040fe20000000007 */
[--C-:B------:R-:W-:Y:S02]  /*6ed0*/  HADD2.F32 R2, -RZ, R31.reuse.H0_H0 ;  /* 0x2000001fff027230 */ /* 0x100fe40000004100 */
[C---:B------:R-:W-:Y:S01]  /*6ee0*/  FFMA R4, R27.reuse, R16, R4 ;  /* 0x000000101b047223 */ /* 0x040fe20000000004 */
[C---:B------:R-:W-:Y:S01]  /*6ef0*/  FMUL R6, R24.reuse, R10 ;  /* 0x0000000a18067220 */ /* 0x040fe20000400000 */
[C---:B------:R-:W-:Y:S01]  /*6f00*/  FFMA R5, R27.reuse, R0, R5 ;  /* 0x000000001b057223 */ /* 0x040fe20000000005 */
[----:B------:R-:W-:Y:S02]  /*6f10*/  HADD2.F32 R16, -RZ, R31.H1_H1 ;  /* 0x3000001fff107230 */ /* 0x000fe40000004100 */
[C---:B------:R-:W-:Y:S01]  /*6f20*/  FMUL R11, R24.reuse, R11 ;  /* 0x0000000b180b7220 */ /* 0x040fe20000400000 */
[--C-:B------:R-:W-:Y:S02]  /*6f30*/  HADD2.F32 R0, -RZ, R36.reuse.H0_H0 ;  /* 0x20000024ff007230 */ /* 0x100fe40000004100 */
[----:B------:R-:W-:Y:S01]  /*6f40*/  FFMA R6, R27, R2, R6 ;  /* 0x000000021b067223 */ /* 0x000fe20000000006 */
[----:B------:R-:W-:Y:S01]  /*6f50*/  F2FP.F16.F32.PACK_AB R33, R7, R3 ;  /* 0x000000030721723e */ /* 0x000fe200000000ff */
[----:B------:R-:W-:Y:S02]  /*6f60*/  HADD2.F32 R2, -RZ, R36.H1_H1 ;  /* 0x30000024ff027230 */ /* 0x000fe40000004100 */
[C---:B------:R-:W-:Y:S01]  /*6f70*/  FFMA R11, R27.reuse, R16, R11 ;  /* 0x000000101b0b7223 */ /* 0x040fe2000000000b */
[C---:B------:R-:W-:Y:S01]  /*6f80*/  FMUL R9, R24.reuse, R13 ;  /* 0x0000000d18097220 */ /* 0x040fe20000400000 */
[--C-:B------:R-:W-:Y:S02]  /*6f90*/  HADD2.F32 R3, -RZ, R37.reuse.H0_H0 ;  /* 0x20000025ff037230 */ /* 0x100fe40000004100 */
[C---:B------:R-:W-:Y:S01]  /*6fa0*/  FFMA R8, R27.reuse, R0, R8 ;  /* 0x000000001b087223 */ /* 0x040fe20000000008 */
[C---:B------:R-:W-:Y:S01]  /*6fb0*/  FMUL R10, R24.reuse, R14 ;  /* 0x0000000e180a7220 */ /* 0x040fe20000400000 */
[----:B------:R-:W-:Y:S02]  /*6fc0*/  HADD2.F32 R0, -RZ, R37.H1_H1 ;  /* 0x30000025ff007230 */ /* 0x000fe40000004100 */
[C---:B------:R-:W-:Y:S01]  /*6fd0*/  FMUL R15, R24.reuse, R15 ;  /* 0x0000000f180f7220 */ /* 0x040fe20000400000 */
[C---:B------:R-:W-:Y:S01]  /*6fe0*/  FFMA R9, R27.reuse, R2, R9 ;  /* 0x000000021b097223 */ /* 0x040fe20000000009 */
[----:B------:R-:W-:Y:S01]  /*6ff0*/  FFMA R10, R27, R3, R10 ;  /* 0x000000031b0a7223 */ /* 0x000fe2000000000a */
[--C-:B------:R-:W-:Y:S01]  /*7000*/  HADD2.F32 R2, -RZ, R38.reuse.H0_H0 ;  /* 0x20000026ff027230 */ /* 0x100fe20000004100 */
[----:B------:R-:W-:Y:S01]  /*7010*/  F2FP.F16.F32.PACK_AB R34, R5, R4 ;  /* 0x000000040522723e */ /* 0x000fe200000000ff */
[----:B------:R-:W-:Y:S02]  /*7020*/  HADD2.F32 R3, -RZ, R38.H1_H1 ;  /* 0x30000026ff037230 */ /* 0x000fe40000004100 */
[----:B------:R-:W-:Y:S01]  /*7030*/  FFMA R15, R27, R0, R15 ;  /* 0x000000001b0f7223 */ /* 0x000fe2000000000f */
[C---:B------:R-:W-:Y:S01]  /*7040*/  FMUL R13, R24.reuse, R17 ;  /* 0x00000011180d7220 */ /* 0x040fe20000400000 */
[--C-:B------:R-:W-:Y:S02]  /*7050*/  HADD2.F32 R4, -RZ, R39.reuse.H0_H0 ;  /* 0x20000027ff047230 */ /* 0x100fe40000004100 */
[C---:B------:R-:W-:Y:S01]  /*7060*/  FMUL R14, R24.reuse, R18 ;  /* 0x00000012180e7220 */ /* 0x040fe20000400000 */
[----:B------:R-:W-:Y:S02]  /*7070*/  HADD2.F32 R0, -RZ, R39.H1_H1 ;  /* 0x30000027ff007230 */ /* 0x000fe40000004100 */
[----:B------:R-:W-:Y:S01]  /*7080*/  FMUL R19, R24, R19 ;  /* 0x0000001318137220 */ /* 0x000fe20000400000 */
[----:B------:R-:W-:Y:S01]  /*7090*/  F2FP.F16.F32.PACK_AB R35, R11, R6 ;  /* 0x000000060b23723e */ /* 0x000fe200000000ff */
[C---:B------:R-:W-:Y:S01]  /*70a0*/  FFMA R12, R27.reuse, R2, R12 ;  /* 0x000000021b0c7223 */ /* 0x040fe2000000000c */
[C---:B------:R-:W-:Y:S01]  /*70b0*/  FFMA R13, R27.reuse, R3, R13 ;  /* 0x000000031b0d7223 */ /* 0x040fe2000000000d */
[C---:B------:R-:W-:Y:S01]  /*70c0*/  FFMA R14, R27.reuse, R4, R14 ;  /* 0x000000041b0e7223 */ /* 0x040fe2000000000e */
[----:B------:R-:W-:Y:S01]  /*70d0*/  FFMA R19, R27, R0, R19 ;  /* 0x000000001b137223 */ /* 0x000fe20000000013 */
[----:B------:R1:W-:Y:S01]  /*70e0*/  STS.128 [R57+UR43+0x200], R32 ;  /* 0x0002002039007988 */ /* 0x0003e20008000c2b */
[----:B------:R-:W-:Y:S02]  /*70f0*/  F2FP.F16.F32.PACK_AB R8, R9, R8 ;  /* 0x000000080908723e */ /* 0x000fe400000000ff */
[----:B------:R-:W-:Y:S02]  /*7100*/  F2FP.F16.F32.PACK_AB R9, R15, R10 ;  /* 0x0000000a0f09723e */ /* 0x000fe400000000ff */
[----:B------:R-:W-:Y:S02]  /*7110*/  F2FP.F16.F32.PACK_AB R10, R13, R12 ;  /* 0x0000000c0d0a723e */ /* 0x000fe400000000ff */
[----:B------:R-:W-:Y:S05]  /*7120*/  F2FP.F16.F32.PACK_AB R11, R19, R14 ;  /* 0x0000000e130b723e */ /* 0x000fea00000000ff */
[----:B------:R1:W-:Y:S01]  /*7130*/  STS.128 [R63+0x200], R8 ;  /* 0x000200083f007388 */ /* 0x0003e20000000c00 */
[----:B------:R-:W-:Y:S01]  /*7140*/  @!PT LDS RZ, [RZ] ;  /* 0x00000000fffff984 */ /* 0x000fe20000000800 */
[----:B------:R-:W-:Y:S01]  /*7150*/  @!PT LDS RZ, [RZ] ;  /* 0x00000000fffff984 */ /* 0x000fe20000000800 */
[----:B------:R-:W-:Y:S01]  /*7160*/  @!PT LDS RZ, [RZ] ;  /* 0x00000000fffff984 */ /* 0x000fe20000000800 */
[----:B------:R-:W-:Y:S01]  /*7170*/  @!PT LDS RZ, [RZ] ;  /* 0x00000000fffff984 */ /* 0x000fe20000000800 */
[----:B------:R2:W-:Y:S07]  /*7180*/  MEMBAR.ALL.CTA ;  /* 0x0000000000007992 */ /* 0x0005ee0000008000 */
[----:B--2---:R-:W2:Y:S02]  /*7190*/  FENCE.VIEW.ASYNC.S ;  /* 0x00000000000073c6 */ /* 0x004ea40000000000 */
[----:B--2---:R-:W-:Y:S06]  /*71a0*/  BAR.SYNC.DEFER_BLOCKING 0x1, 0x80 ;  /* 0x0042000000007b1d */ /* 0x004fec0000010000 */
[----:B------:R-:W-:Y:S05]  /*71b0*/  @P0 BRA `(.L_x_118) ;  /* 0x00000000003c0947 */ /* 0x000fea0003800000 */
[----:B------:R-:W2:Y:S01]  /*71c0*/  LDCU.64 UR6, c[0x0][0x348] ;  /* 0x00006900ff0677ac */ /* 0x000ea20008000a00 */
[----:B------:R-:W-:Y:S01]  /*71d0*/  UIADD3 UR4, UPT, UPT, UR43, 0x200, URZ ;  /* 0x000002002b047890 */ /* 0x000fe2000fffe0ff */
[----:B------:R-:W-:Y:S01]  /*71e0*/  UMOV UR51, UR36 ;  /* 0x0000002400337c82 */ /* 0x000fe20008000000 */
[----:B------:R-:W-:Y:S02]  /*71f0*/  UIADD3 UR9, UPT, UPT, UR49, 0x40, URZ ;  /* 0x0000004031097890 */ /* 0x000fe4000fffe0ff */
[----:B------:R-:W-:Y:S02]  /*7200*/  UIADD3 UR8, UPT, UPT, UR43, 0xa00, URZ ;  /* 0x00000a002b087890 */ /* 0x000fe4000fffe0ff */
[----:B------:R-:W-:Y:S01]  /*7210*/  MOV R53, UR4 ;  /* 0x0000000400357c02 */ /* 0x000fe20008000f00 */
[----:B------:R-:W-:Y:S01]  /*7220*/  UMOV UR10, UR50 ;  /* 0x00000032000a7c82 */ /* 0x000fe20008000000 */
[----:B------:R-:W-:Y:S02]  /*7230*/  UMOV UR11, UR36 ;  /* 0x00000024000b7c82 */ /* 0x000fe40008000000 */
[----:B------:R-:W-:Y:S01]  /*7240*/  R2UR UR48, R53 ;  /* 0x00000000353072ca */ /* 0x000fe200000e0000 */
[----:B--2---:R-:W-:Y:S04]  /*7250*/  UIADD3 UR4, UP0, UPT, UR6, 0x680, URZ ;  /* 0x0000068006047890 */ /* 0x004fe8000ff1e0ff */
[----:B------:R-:W-:Y:S09]  /*7260*/  UIADD3.X UR5, UPT, UPT, URZ, UR7, URZ, UP0, !UPT ;  /* 0x00000007ff057290 */ /* 0x000ff200087fe4ff */
[----:B------:R2:W-:Y:S01]  /*7270*/  UTMASTG.3D [UR48], [UR4] ;  /* 0x00000030040073b5 */ /* 0x0005e20008010000 */
[----:B------:R2:W-:Y:S01]  /*7280*/  UTMASTG.3D [UR8], [UR4] ;  /* 0x00000008040073b5 */ /* 0x0005e20008010000 */
[----:B------:R0:W-:Y:S01]  /*7290*/  UTMACMDFLUSH ;  /* 0x00000000000079b7 */ /* 0x0001e20000000000 */
[----:B--2---:R-:W-:Y:S04]  /*72a0*/  DEPBAR.LE SB0, 0x1 ;  /* 0x000080400000791a */ /* 0x004fe80000000000 */
.L_x_118:
[----:B------:R-:W-:Y:S05]  /*72b0*/  BSYNC.RECONVERGENT B0 ;  /* 0x0000000000007941 */ /* 0x000fea0003800200 */
.L_x_117:
[----:B------:R-:W-:Y:S01]  /*72c0*/  BAR.SYNC.DEFER_BLOCKING 0x1, 0x80 ;  /* 0x0042000000007b1d */ /* 0x000fe20000010000 */
[----:B------:R-:W-:Y:S01]  /*72d0*/  ISETP.NE.AND P1, PT, R62, RZ, PT ;  /* 0x000000ff3e00720c */ /* 0x000fe20003f25270 */
[----:B------:R-:W-:Y:S01]  /*72e0*/  UISETP.NE.AND UP0, UPT, UR52, URZ, UPT ;  /* 0x000000ff3400728c */ /* 0x000fe2000bf05270 */
[----:B------:R-:W-:Y:S11]  /*72f0*/  LEA R2, R26, UR43, 0x3 ;  /* 0x0000002b1a027c11 */ /* 0x000ff6000f8e18ff */
[----:B------:R-:W-:Y:S01]  /*7300*/  @P1 SHF.L.U32 R3, R60, 0x1f, RZ ;  /* 0x0000001f3c031819 */ /* 0x000fe200000006ff */
[----:B------:R-:W-:Y:S06]  /*7310*/  BRA.U !UP0, `(.L_x_119) ;  /* 0x0000000108247547 */ /* 0x000fec000b800000 */
[----:B------:R-:W-:Y:S01]  /*7320*/  IMAD.U32 R4, RZ, RZ, UR46 ;  /* 0x0000002eff047e24 */ /* 0x000fe2000f8e00ff */
[----:B------:R-:W-:Y:S01]  /*7330*/  MOV R0, UR47 ;  /* 0x0000002f00007c02 */ /* 0x000fe20008000f00 */
[----:B------:R-:W-:Y:S03]  /*7340*/  UIADD3 UR4, UPT, UPT, UR46, 0x1, URZ ;  /* 0x000000012e047890 */ /* 0x000fe6000fffe0ff */
[----:B------:R-:W-:Y:S01]  /*7350*/  @P1 LEA R4, R4, UR43, 0x3 ;  /* 0x0000002b04041c11 */ /* 0x000fe2000f8e18ff */
[----:B------:R-:W-:Y:S04]  /*7360*/  UISETP.NE.AND UP0, UPT, UR4, 0x4, UPT ;  /* 0x000000040400788c */ /* 0x000fe8000bf05270 */
[----:B------:R-:W-:Y:S01]  /*7370*/  @P1 VIADD R4, R4, 0x70 ;  /* 0x0000007004041836 */ /* 0x000fe20000000000 */
[----:B------:R-:W-:Y:S04]  /*7380*/  USEL UR46, UR4, URZ, UP0 ;  /* 0x000000ff042e7287 */ /* 0x000fe80008000000 */
[----:B------:R-:W-:Y:S04]  /*7390*/  @P1 PRMT R0, R0, 0x654, R4 ;  /* 0x0000065400001816 */ /* 0x000fe80000000004 */
[----:B------:R2:W-:Y:S04]  /*73a0*/  @P1 SYNCS.ARRIVE.TRANS64.RED.A1T0 RZ, [R0+URZ], RZ ;  /* 0x000000ff00ff19a7 */ /* 0x0005e800081004ff */
.L_x_119:
[----:B------:R-:W3:Y:S01]  /*73b0*/  @P1 SYNCS.PHASECHK.TRANS64.TRYWAIT P0, [R2+URZ+0x50], R3 ;  /* 0x00005003020015a7 */ /* 0x000ee200080011ff */
[----:B------:R-:W-:Y:S01]  /*73c0*/  BSSY B1, `(.L_x_120) ;  /* 0x0000012000017945 */ /* 0x000fe20003800000 */
[----:B---3--:R-:W-:Y:S03]  /*73d0*/  @P1 SEL R64, RZ, 0x1, !P0 ;  /* 0x00000001ff401807 */ /* 0x008fe60004000000 */
[----:B------:R-:W-:Y:S05]  /*73e0*/  @!P1 BRA `(.L_x_121) ;  /* 0x00000000003c9947 */ /* 0x000fea0003800000 */
[----:B------:R-:W-:Y:S01]  /*73f0*/  ISETP.NE.AND P1, PT, R65, RZ, PT ;  /* 0x000000ff4100720c */ /* 0x000fe20003f25270 */
[----:B------:R-:W-:Y:S01]  /*7400*/  BSSY B0, `(.L_x_122) ;  /* 0x0000009000007945 */ /* 0x000fe20003800000 */
[----:B------:R-:W-:Y:S11]  /*7410*/  ISETP.NE.AND P0, PT, R64, RZ, PT ;  /* 0x000000ff4000720c */ /* 0x000ff60003f05270 */
[----:B------:R-:W-:Y:S05]  /*7420*/  @P1 IMAD R4, R26, 0x1000, R57 ;  /* 0x000010001a041824 */ /* 0x000fea00078e0239 */
[----:B------:R-:W-:Y:S05]  /*7430*/  @P1 IADD3 R3, PT, PT, R4, UR43, RZ ;  /* 0x0000002b04031c10 */ /* 0x000fea000fffe0ff */
[----:B------:R-:W-:Y:S01]  /*7440*/  @P1 IMAD.IADD R3, R66, 0x1, R3 ;  /* 0x0000000142031824 */ /* 0x000fe200078e0203 */
[----:B------:R-:W-:Y:S06]  /*7450*/  @P0 BRA `(.L_x_123) ;  /* 0x00000000000c0947 */ /* 0x000fec0003800000 */
[----:B--2---:R-:W-:Y:S04]  /*7460*/  SHF.L.U32 R0, R60, 0x1f, RZ ;  /* 0x0000001f3c007819 */ /* 0x004fe800000006ff */
[----:B------:R-:W2:Y:S02]  /*7470*/  SYNCS.PHASECHK.TRANS64.TRYWAIT P0, [R2+URZ+0x50], R0 ;  /* 0x00005000020075a7 */ /* 0x000ea400080011ff */
[----:B--2---:R-:W-:Y:S05]  /*7480*/  @!P0 BRA `(.L_x_124) ;  /* 0x00000028003c8947 */ /* 0x004fea0003800000 */
.L_x_123:
[----:B------:R-:W-:Y:S05]  /*7490*/  BSYNC B0 ;  /* 0x0000000000007941 */ /* 0x000fea0003800000 */
.L_x_122:
[----:B------:R-:W-:Y:S02]  /*74a0*/  ISETP.NE.AND P0, PT, R65, RZ, PT ;  /* 0x000000ff4100720c */ /* 0x000fe40003f05270 */
[----:B------:R-:W-:Y:S11]  /*74b0*/  IADD3 R26, PT, PT, R26, 0x1, RZ ;  /* 0x000000011a1a7810 */ /* 0x000ff60007ffe0ff */
[----:B------:R3:W4:Y:S04]  /*74c0*/  @P0 LDS.128 R28, [R4+UR43+0x200] ;  /* 0x0002002b041c0984 */ /* 0x0007280008000c00 */
[----:B------:R3:W1:Y:S02]  /*74d0*/  @P0 LDS.128 R36, [R3+0x200] ;  /* 0x0002000003240984 */ /* 0x0006640000000c00 */
.L_x_121:
[----:B------:R-:W-:Y:S05]  /*74e0*/  BSYNC B1 ;  /* 0x0000000000017941 */ /* 0x000fea0003800000 */
.L_x_120:
[----:B--2---:R-:W-:Y:S05]  /*74f0*/  VIADD R0, R25, 0x10 ;  /* 0x0000001019007836 */ /* 0x004fea0000000000 */
[----:B------:R-:W-:Y:S04]  /*7500*/  SHF.R.U32.HI R0, RZ, 0x15, R0 ;  /* 0x00000015ff007819 */ /* 0x000fe80000011600 */
[----:B------:R-:W-:Y:S11]  /*7510*/  LOP3.LUT P0, RZ, R0, 0x3, R51, 0x48, !PT ;  /* 0x0000000300ff7812 */ /* 0x000ff60007804833 */
[----:B------:R-:W-:Y:S02]  /*7520*/  @!UPT UIADD3 URZ, UPT, UPT, URZ, URZ, URZ ;  /* 0x000000fffffff290 */ /* 0x000fe4000fffe0ff */
[----:B------:R-:W-:Y:S05]  /*7530*/  @!P0 BRA `(.L_x_125) ;  /* 0x0000000000408947 */ /* 0x000fea0003800000 */
[----:B------:R-:W2:Y:S01]  /*7540*/  LDCU.64 UR8, c[0x4][0x70] ;  /* 0x01000e00ff0877ac */ /* 0x000ea20008000a00 */
[----:B---3--:R-:W-:Y:S01]  /*7550*/  MOV R3, 0x0 ;  /* 0x0000000000037802 */ /* 0x008fe20000000f00 */
[----:B------:R-:W-:Y:S02]  /*7560*/  HFMA2 R12, -RZ, RZ, 0, 5.9604644775390625e-08 ;  /* 0x00000001ff0c7431 */ /* 0x000fe400000001ff */
[----:B-1----:R-:W-:Y:S02]  /*7570*/  IMAD.MOV.U32 R8, RZ, RZ, 0x192 ;  /* 0x00000192ff087424 */ /* 0x002fe400078e00ff */
[----:B------:R-:W-:Y:S01]  /*7580*/  IMAD.MOV.U32 R13, RZ, RZ, RZ ;  /* 0x000000ffff0d7224 */ /* 0x000fe200078e00ff */
[----:B------:R-:W1:Y:S01]  /*7590*/  LDCU.64 UR6, c[0x4][0x78] ;  /* 0x01000f00ff0677ac */ /* 0x000e620008000a00 */
[----:B------:R-:W3:Y:S01]  /*75a0*/  LDC.64 R2, c[0x4][R3] ;  /* 0x0100000003027b82 */ /* 0x000ee20000000a00 */
[----:B------:R-:W5:Y:S01]  /*75b0*/  LDCU.64 UR4, c[0x4][0x10] ;  /* 0x01000200ff0477ac */ /* 0x000f620008000a00 */
[----:B--2---:R-:W-:Y:S01]  /*75c0*/  MOV R5, UR9 ;  /* 0x0000000900057c02 */ /* 0x004fe20008000f00 */
[----:B------:R-:W-:Y:S01]  /*75d0*/  IMAD.U32 R4, RZ, RZ, UR8 ;  /* 0x00000008ff047e24 */ /* 0x000fe2000f8e00ff */
[----:B-1----:R-:W-:Y:S01]  /*75e0*/  MOV R7, UR7 ;  /* 0x0000000700077c02 */ /* 0x002fe20008000f00 */
[----:B------:R-:W-:Y:S01]  /*75f0*/  IMAD.U32 R6, RZ, RZ, UR6 ;  /* 0x00000006ff067e24 */ /* 0x000fe2000f8e00ff */
[----:B-----5:R-:W-:Y:S01]  /*7600*/  MOV R11, UR5 ;  /* 0x00000005000b7c02 */ /* 0x020fe20008000f00 */
[----:B------:R-:W-:Y:S02]  /*7610*/  IMAD.U32 R10, RZ, RZ, UR4 ;  /* 0x00000004ff0a7e24 */ /* 0x000fe4000f8e00ff */
[----:B------:R-:W-:Y:S07]  /*7620*/  LEPC R20, `(.L_x_125) ;  /* 0x000000001014794e */ /* 0x000fee0000000000 */
[----:B---34-:R-:W-:Y:S05]  /*7630*/  CALL.ABS.NOINC R2 ;  /* 0x0000000002007343 */ /* 0x018fea0003c00000 */
.L_x_125:
[----:B------:R-:W-:Y:S01]  /*7640*/  ISETP.NE.AND P6, PT, R62, RZ, PT ;  /* 0x000000ff3e00720c */ /* 0x000fe20003fc5270 */
[----:B------:R-:W-:Y:S05]  /*7650*/  WARPSYNC.ALL ;  /* 0x0000000000007948 */ /* 0x000fea0003800000 */
[----:B------:R-:W-:Y:S01]  /*7660*/  R2UR UR4, R25 ;  /* 0x00000000190472ca */ /* 0x000fe200000e0000 */
[----:B---34-:R-:W-:Y:S01]  /*7670*/  HADD2.F32 R3, -RZ, R28.H0_H0 ;  /* 0x2000001cff037230 */ /* 0x018fe20000004100 */
[----:B------:R-:W-:Y:S01]  /*7680*/  ISETP.NE.AND P0, PT, R61, RZ, PT ;  /* 0x000000ff3d00720c */ /* 0x000fe20003f05270 */
[----:B------:R-:W-:Y:S01]  /*7690*/  HADD2.F32 R20, -RZ, R30.H0_H0 ;  /* 0x2000001eff147230 */ /* 0x000fe20000004100 */
[----:B------:R-:W-:Y:S09]  /*76a0*/  BSSY.RECONVERGENT B0, `(.L_x_126) ;  /* 0x0000058000007945 */ /* 0x000ff20003800200 */
[----:B-1----:R-:W1:Y:S02]  /*76b0*/  LDTM.x16 R4, tmem[UR4+0x10] ;  /* 0x00001004000479ee */ /* 0x002e640008240000 */
[C---:B-1----:R-:W-:Y:S01]  /*76c0*/  FMUL R0, R24.reuse, R4 ;  /* 0x0000000418007220 */ /* 0x042fe20000400000 */
[----:B------:R-:W-:Y:S02]  /*76d0*/  HADD2.F32 R4, -RZ, R28.H1_H1 ;  /* 0x3000001cff047230 */ /* 0x000fe40000004100 */
[C---:B------:R-:W-:Y:S01]  /*76e0*/  FMUL R2, R24.reuse, R5 ;  /* 0x0000000518027220 */ /* 0x040fe20000400000 */
[--C-:B------:R-:W-:Y:S02]  /*76f0*/  HADD2.F32 R5, -RZ, R29.reuse.H0_H0 ;  /* 0x2000001dff057230 */ /* 0x100fe40000004100 */
[C---:B------:R-:W-:Y:S01]  /*7700*/  FFMA R0, R27.reuse, R3, R0 ;  /* 0x000000031b007223 */ /* 0x040fe20000000000 */
[C---:B------:R-:W-:Y:S01]  /*7710*/  FMUL R3, R24.reuse, R6 ;  /* 0x0000000618037220 */ /* 0x040fe20000400000 */
[----:B------:R-:W-:Y:S02]  /*7720*/  HADD2.F32 R6, -RZ, R29.H1_H1 ;  /* 0x3000001dff067230 */ /* 0x000fe40000004100 */
[C---:B------:R-:W-:Y:S01]  /*7730*/  FFMA R2, R27.reuse, R4, R2 ;  /* 0x000000041b027223 */ /* 0x040fe20000000002 */
[C---:B------:R-:W-:Y:S01]  /*7740*/  FMUL R7, R24.reuse, R7 ;  /* 0x0000000718077220 */ /* 0x040fe20000400000 */
[C---:B------:R-:W-:Y:S01]  /*7750*/  FFMA R3, R27.reuse, R5, R3 ;  /* 0x000000051b037223 */ /* 0x040fe20000000003 */
[C---:B------:R-:W-:Y:S01]  /*7760*/  FMUL R4, R24.reuse, R8 ;  /* 0x0000000818047220 */ /* 0x040fe20000400000 */
[----:B------:R-:W-:Y:S01]  /*7770*/  FMUL R5, R24, R9 ;  /* 0x0000000918057220 */ /* 0x000fe20000400000 */
[----:B------:R-:W-:Y:S01]  /*7780*/  F2FP.F16.F32.PACK_AB R32, R2, R0 ;  /* 0x000000000220723e */ /* 0x000fe200000000ff */
[C---:B------:R-:W-:Y:S01]  /*7790*/  FFMA R7, R27.reuse, R6, R7 ;  /* 0x000000061b077223 */ /* 0x040fe20000000007 */
[----:B------:R-:W-:Y:S02]  /*77a0*/  HADD2.F32 R0, -RZ, R30.H1_H1 ;  /* 0x3000001eff007230 */ /* 0x000fe40000004100 */
[----:B------:R-:W-:Y:S01]  /*77b0*/  FFMA R4, R27, R20, R4 ;  /* 0x000000141b047223 */ /* 0x000fe20000000004 */
[--C-:B------:R-:W-:Y:S02]  /*77c0*/  HADD2.F32 R2, -RZ, R31.reuse.H0_H0 ;  /* 0x2000001fff027230 */ /* 0x100fe40000004100 */
[C---:B------:R-:W-:Y:S01]  /*77d0*/  FMUL R6, R24.reuse, R10 ;  /* 0x0000000a18067220 */ /* 0x040fe20000400000 */
[----:B------:R-:W-:Y:S01]  /*77e0*/  F2FP.F16.F32.PACK_AB R33, R7, R3 ;  /* 0x000000030721723e */ /* 0x000fe200000000ff */
[----:B------:R-:W-:Y:S02]  /*77f0*/  HADD2.F32 R3, -RZ, R31.H1_H1 ;  /* 0x3000001fff037230 */ /* 0x000fe40000004100 */
[C---:B------:R-:W-:Y:S01]  /*7800*/  FFMA R5, R27.reuse, R0, R5 ;  /* 0x000000001b057223 */ /* 0x040fe20000000005 */
[C---:B------:R-:W-:Y:S01]  /*7810*/  FMUL R11, R24.reuse, R11 ;  /* 0x0000000b180b7220 */ /* 0x040fe20000400000 */
[--C-:B------:R-:W-:Y:S02]  /*7820*/  HADD2.F32 R7, -RZ, R36.reuse.H0_H0 ;  /* 0x20000024ff077230 */ /* 0x100fe40000004100 */
[C---:B------:R-:W-:Y:S01]  /*7830*/  FMUL R8, R24.reuse, R12 ;  /* 0x0000000c18087220 */ /* 0x040fe20000400000 */
[----:B------:R-:W-:Y:S02]  /*7840*/  HADD2.F32 R0, -RZ, R36.H1_H1 ;  /* 0x30000024ff007230 */ /* 0x000fe40000004100 */
[C---:B------:R-:W-:Y:S01]  /*7850*/  FMUL R9, R24.reuse, R13 ;  /* 0x0000000d18097220 */ /* 0x040fe20000400000 */
[C---:B------:R-:W-:Y:S01]  /*7860*/  FFMA R6, R27.reuse, R2, R6 ;  /* 0x000000021b067223 */ /* 0x040fe20000000006 */
[C---:B------:R-:W-:Y:S01]  /*7870*/  FFMA R11, R27.reuse, R3, R11 ;  /* 0x000000031b0b7223 */ /* 0x040fe2000000000b */
[C---:B------:R-:W-:Y:S01]  /*7880*/  FFMA R8, R27.reuse, R7, R8 ;  /* 0x000000071b087223 */ /* 0x040fe20000000008 */
[C---:B------:R-:W-:Y:S01]  /*7890*/  FFMA R9, R27.reuse, R0, R9 ;  /* 0x000000001b097223 */ /* 0x040fe20000000009 */
[--C-:B------:R-:W-:Y:S02]  /*78a0*/  HADD2.F32 R2, -RZ, R37.reuse.H0_H0 ;  /* 0x20000025ff027230 */ /* 0x100fe40000004100 */
[C---:B------:R-:W-:Y:S01]  /*78b0*/  FMUL R10, R24.reuse, R14 ;  /* 0x0000000e180a7220 */ /* 0x040fe20000400000 */
[----:B------:R-:W-:Y:S02]  /*78c0*/  HADD2.F32 R0, -RZ, R37.H1_H1 ;  /* 0x30000025ff007230 */ /* 0x000fe40000004100 */
[C---:B------:R-:W-:Y:S01]  /*78d0*/  FMUL R15, R24.reuse, R15 ;  /* 0x0000000f180f7220 */ /* 0x040fe20000400000 */
[C---:B------:R-:W-:Y:S01]  /*78e0*/  FMUL R12, R24.reuse, R16 ;  /* 0x00000010180c7220 */ /* 0x040fe20000400000 */
[C---:B------:R-:W-:Y:S01]  /*78f0*/  FFMA R10, R27.reuse, R2, R10 ;  /* 0x000000021b0a7223 */ /* 0x040fe2000000000a */
[--C-:B------:R-:W-:Y:S02]  /*7900*/  HADD2.F32 R2, -RZ, R38.reuse.H0_H0 ;  /* 0x20000026ff027230 */ /* 0x100fe40000004100 */
[----:B------:R-:W-:Y:S01]  /*7910*/  FFMA R15, R27, R0, R15 ;  /* 0x000000001b0f7223 */ /* 0x000fe2000000000f */
[----:B------:R-:W-:Y:S01]  /*7920*/  HADD2.F32 R0, -RZ, R38.H1_H1 ;  /* 0x30000026ff007230 */ /* 0x000fe20000004100 */
[----:B------:R-:W-:Y:S01]  /*7930*/  F2FP.F16.F32.PACK_AB R34, R5, R4 ;  /* 0x000000040522723e */ /* 0x000fe200000000ff */
        /* <DEDUP_REMOVED lines=14> */
[----:B------:R-:W-:Y:S02]  /*7a20*/  F2FP.F16.F32.PACK_AB R11, R19, R14 ;  /* 0x0000000e130b723e */ /* 0x000fe400000000ff */
[----:B------:R-:W-:Y:S02]  /*7a30*/  MOV R2, UR46 ;  /* 0x0000002e00027c02 */ /* 0x000fe40008000f00 */
[----:B------:R-:W-:Y:S01]  /*7a40*/  MOV R0, UR47 ;  /* 0x0000002f00007c02 */ /* 0x000fe20008000f00 */
[----:B------:R1:W-:Y:S01]  /*7a50*/  STS.128 [R63+0x1200], R8 ;  /* 0x001200083f007388 */ /* 0x0003e20000000c00 */
[----:B------:R-:W-:Y:S02]  /*7a60*/  @P6 LEA R2, R2, UR43, 0x3 ;  /* 0x0000002b02026c11 */ /* 0x000fe4000f8e18ff */
[----:B------:R-:W-:Y:S02]  /*7a70*/  @P6 SHF.L.U32 R3, R60, 0x1f, RZ ;  /* 0x0000001f3c036819 */ /* 0x000fe400000006ff */
[----:B------:R-:W-:Y:S01]  /*7a80*/  @P6 IADD3 R2, PT, PT, R2, 0x70, RZ ;  /* 0x0000007002026810 */ /* 0x000fe20007ffe0ff */
[----:B------:R-:W-:Y:S01]  /*7a90*/  @!PT LDS RZ, [RZ] ;  /* 0x00000000fffff984 */ /* 0x000fe20000000800 */
[----:B------:R-:W-:Y:S01]  /*7aa0*/  @!PT LDS RZ, [RZ] ;  /* 0x00000000fffff984 */ /* 0x000fe20000000800 */
[----:B------:R-:W-:Y:S01]  /*7ab0*/  @!PT LDS RZ, [RZ] ;  /* 0x00000000fffff984 */ /* 0x000fe20000000800 */
[----:B------:R-:W-:Y:S01]  /*7ac0*/  @!PT LDS RZ, [RZ] ;  /* 0x00000000fffff984 */ /* 0x000fe20000000800 */
[----:B------:R2:W-:Y:S06]  /*7ad0*/  MEMBAR.ALL.CTA ;  /* 0x0000000000007992 */ /* 0x0005ec0000008000 */
[----:B--2---:R-:W2:Y:S01]  /*7ae0*/  FENCE.VIEW.ASYNC.S ;  /* 0x00000000000073c6 */ /* 0x004ea20000000000 */
[----:B------:R-:W-:Y:S02]  /*7af0*/  @P6 PRMT R0, R0, 0x654, R2 ;  /* 0x0000065400006816 */ /* 0x000fe40000000002 */
[----:B------:R-:W-:Y:S01]  /*7b00*/  LEA R2, R26, UR43, 0x3 ;  /* 0x0000002b1a027c11 */ /* 0x000fe2000f8e18ff */
[----:B--2---:R-:W-:Y:S06]  /*7b10*/  BAR.SYNC.DEFER_BLOCKING 0x1, 0x80 ;  /* 0x0042000000007b1d */ /* 0x004fec0000010000 */
[----:B------:R-:W-:Y:S05]  /*7b20*/  @P0 BRA `(.L_x_127) ;  /* 0x00000000003c0947 */ /* 0x000fea0003800000 */
[----:B------:R-:W2:Y:S01]  /*7b30*/  LDCU.64 UR6, c[0x0][0x348] ;  /* 0x00006900ff0677ac */ /* 0x000ea20008000a00 */
[----:B------:R-:W-:Y:S02]  /*7b40*/  UIADD3 UR13, UPT, UPT, UR49, 0x10, URZ ;  /* 0x00000010310d7890 */ /* 0x000fe4000fffe0ff */
[----:B------:R-:W-:Y:S01]  /*7b50*/  UIADD3 UR12, UPT, UPT, UR43, 0x1200, URZ ;  /* 0x000012002b0c7890 */ /* 0x000fe2000fffe0ff */
[----:B------:R-:W-:Y:S01]  /*7b60*/  UMOV UR14, UR50 ;  /* 0x00000032000e7c82 */ /* 0x000fe20008000000 */
[----:B------:R-:W-:Y:S01]  /*7b70*/  UMOV UR15, UR36 ;  /* 0x00000024000f7c82 */ /* 0x000fe20008000000 */
[----:B------:R-:W-:Y:S02]  /*7b80*/  UIADD3 UR9, UPT, UPT, UR49, 0x50, URZ ;  /* 0x0000005031097890 */ /* 0x000fe4000fffe0ff */
[----:B------:R-:W-:Y:S01]  /*7b90*/  UIADD3 UR8, UPT, UPT, UR43, 0x1a00, URZ ;  /* 0x00001a002b087890 */ /* 0x000fe2000fffe0ff */
[----:B------:R-:W-:Y:S01]  /*7ba0*/  UMOV UR10, UR50 ;  /* 0x00000032000a7c82 */ /* 0x000fe20008000000 */
[----:B------:R-:W-:Y:S01]  /*7bb0*/  UMOV UR11, UR36 ;  /* 0x00000024000b7c82 */ /* 0x000fe20008000000 */
[----:B--2---:R-:W-:Y:S04]  /*7bc0*/  UIADD3 UR4, UP0, UPT, UR6, 0x680, URZ ;  /* 0x0000068006047890 */ /* 0x004fe8000ff1e0ff */
[----:B------:R-:W-:Y:S09]  /*7bd0*/  UIADD3.X UR5, UPT, UPT, URZ, UR7, URZ, UP0, !UPT ;  /* 0x00000007ff057290 */ /* 0x000ff200087fe4ff */
[----:B------:R2:W-:Y:S01]  /*7be0*/  UTMASTG.3D [UR12], [UR4] ;  /* 0x0000000c040073b5 */ /* 0x0005e20008010000 */
[----:B------:R2:W-:Y:S01]  /*7bf0*/  UTMASTG.3D [UR8], [UR4] ;  /* 0x00000008040073b5 */ /* 0x0005e20008010000 */
[----:B------:R0:W-:Y:S01]  /*7c00*/  UTMACMDFLUSH ;  /* 0x00000000000079b7 */ /* 0x0001e20000000000 */
[----:B--2---:R-:W-:Y:S04]  /*7c10*/  DEPBAR.LE SB0, 0x1 ;  /* 0x000080400000791a */ /* 0x004fe80000000000 */
.L_x_127:
[----:B------:R-:W-:Y:S05]  /*7c20*/  BSYNC.RECONVERGENT B0 ;  /* 0x0000000000007941 */ /* 0x000fea0003800200 */
.L_x_126:
[----:B------:R-:W-:Y:S01]  /*7c30*/  BAR.SYNC.DEFER_BLOCKING 0x1, 0x80 ;  /* 0x0042000000007b1d */ /* 0x000fe20000010000 */
[----:B------:R-:W-:Y:S04]  /*7c40*/  UIADD3 UR4, UPT, UPT, UR46, 0x1, URZ ;  /* 0x000000012e047890 */ /* 0x000fe8000fffe0ff */
[----:B------:R-:W-:Y:S04]  /*7c50*/  UISETP.NE.AND UP0, UPT, UR4, 0x4, UPT ;  /* 0x000000040400788c */ /* 0x000fe8000bf05270 */
[----:B------:R-:W-:Y:S01]  /*7c60*/  USEL UR44, UR4, URZ, UP0 ;  /* 0x000000ff042c7287 */ /* 0x000fe20008000000 */
[----:B------:R2:W-:Y:S01]  /*7c70*/  @P6 SYNCS.ARRIVE.TRANS64.RED.A1T0 RZ, [R0+URZ], RZ ;  /* 0x000000ff00ff69a7 */ /* 0x0005e200081004ff */
[----:B------:R-:W-:Y:S01]  /*7c80*/  BSSY B1, `(.L_x_128) ;  /* 0x0000013000017945 */ /* 0x000fe20003800000 */
[----:B------:R-:W3:Y:S02]  /*7c90*/  @P6 SYNCS.PHASECHK.TRANS64.TRYWAIT P0, [R2+URZ+0x50], R3 ;  /* 0x00005003020065a7 */ /* 0x000ee400080011ff */
[----:B---3--:R-:W-:Y:S01]  /*7ca0*/  @P6 SEL R64, RZ, 0x1, !P0 ;  /* 0x00000001ff406807 */ /* 0x008fe20004000000 */
[----:B--2---:R-:W-:Y:S06]  /*7cb0*/  @!P6 BRA `(.L_x_129) ;  /* 0x00000000003ce947 */ /* 0x004fec0003800000 */
[----:B------:R-:W-:Y:S01]  /*7cc0*/  ISETP.NE.AND P1, PT, R65, RZ, PT ;  /* 0x000000ff4100720c */ /* 0x000fe20003f25270 */
[----:B------:R-:W-:Y:S01]  /*7cd0*/  BSSY B0, `(.L_x_130) ;  /* 0x0000009000007945 */ /* 0x000fe20003800000 */
[----:B------:R-:W-:Y:S11]  /*7ce0*/  ISETP.NE.AND P0, PT, R64, RZ, PT ;  /* 0x000000ff4000720c */ /* 0x000ff60003f05270 */
[----:B------:R-:W-:Y:S05]  /*7cf0*/  @P1 IMAD R3, R26, 0x1000, R57 ;  /* 0x000010001a031824 */ /* 0x000fea00078e0239 */
[----:B------:R-:W-:Y:S05]  /*7d00*/  @P1 IADD3 R0, PT, PT, R3, UR43, RZ ;  /* 0x0000002b03001c10 */ /* 0x000fea000fffe0ff */
[----:B------:R-:W-:Y:S01]  /*7d10*/  @P1 IMAD.IADD R0, R66, 0x1, R0 ;  /* 0x0000000142001824 */ /* 0x000fe200078e0200 */
[----:B------:R-:W-:Y:S06]  /*7d20*/  @P0 BRA `(.L_x_131) ;  /* 0x00000000000c0947 */ /* 0x000fec0003800000 */
[----:B------:R-:W-:Y:S04]  /*7d30*/  SHF.L.U32 R4, R60, 0x1f, RZ ;  /* 0x0000001f3c047819 */ /* 0x000fe800000006ff */
[----:B------:R-:W2:Y:S02]  /*7d40*/  SYNCS.PHASECHK.TRANS64.TRYWAIT P0, [R2+URZ+0x50], R4 ;  /* 0x00005004020075a7 */ /* 0x000ea400080011ff */
[----:B--2---:R-:W-:Y:S05]  /*7d50*/  @!P0 BRA `(.L_x_132) ;  /* 0x00000020001c8947 */ /* 0x004fea0003800000 */
.L_x_131:
[----:B------:R-:W-:Y:S05]  /*7d60*/  BSYNC B0 ;  /* 0x0000000000007941 */ /* 0x000fea0003800000 */
.L_x_130:
[----:B------:R-:W-:Y:S02]  /*7d70*/  ISETP.NE.AND P0, PT, R65, RZ, PT ;  /* 0x000000ff4100720c */ /* 0x000fe40003f05270 */
[----:B------:R-:W-:Y:S11]  /*7d80*/  IADD3 R26, PT, PT, R26, 0x1, RZ ;  /* 0x000000011a1a7810 */ /* 0x000ff60007ffe0ff */
[----:B------:R3:W4:Y:S04]  /*7d90*/  @P0 LDS.128 R28, [R3+UR43+0x200] ;  /* 0x0002002b031c0984 */ /* 0x0007280008000c00 */
[----:B------:R3:W1:Y:S02]  /*7da0*/  @P0 LDS.128 R36, [R0+0x200] ;  /* 0x0002000000240984 */ /* 0x0006640000000c00 */
.L_x_129:
[----:B------:R-:W-:Y:S05]  /*7db0*/  BSYNC B1 ;  /* 0x0000000000017941 */ /* 0x000fea0003800000 */
.L_x_128:
[----:B---3--:R-:W-:Y:S05]  /*7dc0*/  VIADD R0, R25, 0x20 ;  /* 0x0000002019007836 */ /* 0x008fea0000000000 */
[----:B------:R-:W-:Y:S04]  /*7dd0*/  SHF.R.U32.HI R0, RZ, 0x15, R0 ;  /* 0x00000015ff007819 */ /* 0x000fe80000011600 */
[----:B------:R-:W-:Y:S11]  /*7de0*/  LOP3.LUT P0, RZ, R0, 0x3, R51, 0x48, !PT ;  /* 0x0000000300ff7812 */ /* 0x000ff60007804833 */
[----:B------:R-:W-:Y:S02]  /*7df0*/  @!UPT UIADD3 URZ, UPT, UPT, URZ, URZ, URZ ;  /* 0x000000fffffff290 */ /* 0x000fe4000fffe0ff */
[----:B------:R-:W-:Y:S05]  /*7e00*/  @!P0 BRA `(.L_x_133) ;  /* 0x0000000000408947 */ /* 0x000fea0003800000 */
[----:B------:R-:W3:Y:S01]  /*7e10*/  LDCU.64 UR8, c[0x4][0x70] ;  /* 0x01000e00ff0877ac */ /* 0x000ee20008000a00 */
[----:B------:R-:W-:Y:S01]  /*7e20*/  MOV R3, 0x0 ;  /* 0x0000000000037802 */ /* 0x000fe20000000f00 */
[----:B------:R-:W-:Y:S02]  /*7e30*/  HFMA2 R12, -RZ, RZ, 0, 5.9604644775390625e-08 ;  /* 0x00000001ff0c7431 */ /* 0x000fe400000001ff */
[----:B-1----:R-:W-:Y:S02]  /*7e40*/  IMAD.MOV.U32 R8, RZ, RZ, 0x192 ;  /* 0x00000192ff087424 */ /* 0x002fe400078e00ff */
[----:B------:R-:W-:Y:S01]  /*7e50*/  IMAD.MOV.U32 R13, RZ, RZ, RZ ;  /* 0x000000ffff0d7224 */ /* 0x000fe200078e00ff */
[----:B------:R-:W1:Y:S01]  /*7e60*/  LDCU.64 UR6, c[0x4][0x78] ;  /* 0x01000f00ff0677ac */ /* 0x000e620008000a00 */
[----:B--2---:R-:W2:Y:S01]  /*7e70*/  LDC.64 R2, c[0x4][R3] ;  /* 0x0100000003027b82 */ /* 0x004ea20000000a00 */
[----:B------:R-:W5:Y:S01]  /*7e80*/  LDCU.64 UR4, c[0x4][0x10] ;  /* 0x01000200ff0477ac */ /* 0x000f620008000a00 */
[----:B---3--:R-:W-:Y:S01]  /*7e90*/  MOV R5, UR9 ;  /* 0x0000000900057c02 */ /* 0x008fe20008000f00 */
[----:B------:R-:W-:Y:S01]  /*7ea0*/  IMAD.U32 R4, RZ, RZ, UR8 ;  /* 0x00000008ff047e24 */ /* 0x000fe2000f8e00ff */
[----:B-1----:R-:W-:Y:S01]  /*7eb0*/  MOV R7, UR7 ;  /* 0x0000000700077c02 */ /* 0x002fe20008000f00 */
[----:B------:R-:W-:Y:S01]  /*7ec0*/  IMAD.U32 R6, RZ, RZ, UR6 ;  /* 0x00000006ff067e24 */ /* 0x000fe2000f8e00ff */
[----:B-----5:R-:W-:Y:S01]  /*7ed0*/  MOV R11, UR5 ;  /* 0x00000005000b7c02 */ /* 0x020fe20008000f00 */
[----:B------:R-:W-:Y:S02]  /*7ee0*/  IMAD.U32 R10, RZ, RZ, UR4 ;  /* 0x00000004ff0a7e24 */ /* 0x000fe4000f8e00ff */
[----:B------:R-:W-:Y:S07]  /*7ef0*/  LEPC R20, `(.L_x_133) ;  /* 0x000000001014794e */ /* 0x000fee0000000000 */
[----:B--2-4-:R-:W-:Y:S05]  /*7f00*/  CALL.ABS.NOINC R2 ;  /* 0x0000000002007343 */ /* 0x014fea0003c00000 */
.L_x_133:
[----:B------:R-:W-:Y:S01]  /*7f10*/  ISETP.NE.AND P6, PT, R62, RZ, PT ;  /* 0x000000ff3e00720c */ /* 0x000fe20003fc5270 */
[----:B------:R-:W-:Y:S05]  /*7f20*/  WARPSYNC.ALL ;  /* 0x0000000000007948 */ /* 0x000fea0003800000 */
[----:B------:R-:W-:Y:S01]  /*7f30*/  R2UR UR4, R25 ;  /* 0x00000000190472ca */ /* 0x000fe200000e0000 */
[----:B----4-:R-:W-:Y:S01]  /*7f40*/  HADD2.F32 R3, -RZ, R28.H0_H0 ;  /* 0x2000001cff037230 */ /* 0x010fe20000004100 */
[----:B------:R-:W-:Y:S01]  /*7f50*/  ISETP.NE.AND P0, PT, R61, RZ, PT ;  /* 0x000000ff3d00720c */ /* 0x000fe20003f05270 */
[----:B------:R-:W-:Y:S01]  /*7f60*/  HADD2.F32 R20, -RZ, R30.H0_H0 ;  /* 0x2000001eff147230 */ /* 0x000fe20000004100 */
[----:B------:R-:W-:Y:S09]  /*7f70*/  BSSY.RECONVERGENT B0, `(.L_x_134) ;  /* 0x0000058000007945 */ /* 0x000ff20003800200 */
[----:B-12---:R-:W1:Y:S02]  /*7f80*/  LDTM.x16 R4, tmem[UR4+0x20] ;  /* 0x00002004000479ee */ /* 0x006e640008240000 */
        /* <DEDUP_REMOVED lines=59> */
[----:B------:R-:W-:Y:S02]  /*8340*/  LEA R3, R26, UR43, 0x3 ;  /* 0x0000002b1a037c11 */ /* 0x000fe4000f8e18ff */
        /* <DEDUP_REMOVED lines=8> */
[----:B------:R-:W-:Y:S01]  /*83d0*/  @P6 SHF.L.U32 R2, R60, 0x1f, RZ ;  /* 0x0000001f3c026819 */ /* 0x000fe200000006ff */
        /* <DEDUP_REMOVED lines=17> */
.L_x_135:
[----:B------:R-:W-:Y:S05]  /*84f0*/  BSYNC.RECONVERGENT B0 ;  /* 0x0000000000007941 */ /* 0x000fea0003800200 */
.L_x_134:
        /* <DEDUP_REMOVED lines=19> */
.L_x_139:
[----:B------:R-:W-:Y:S05]  /*8630*/  BSYNC B0 ;  /* 0x0000000000007941 */ /* 0x000fea0003800000 */
.L_x_138:
[----:B------:R-:W-:Y:S11]  /*8640*/  ISETP.NE.AND P0, PT, R65, RZ, PT ;  /* 0x000000ff4100720c */ /* 0x000ff60003f05270 */
[----:B------:R-:W-:Y:S02]  /*8650*/  @!UPT UIADD3 URZ, UPT, UPT, URZ, URZ, URZ ;  /* 0x000000fffffff290 */ /* 0x000fe4000fffe0ff */
[----:B------:R3:W4:Y:S04]  /*8660*/  @P0 LDS.128 R28, [R26+UR43+0x200] ;  /* 0x0002002b1a1c0984 */ /* 0x0007280008000c00 */
[----:B------:R3:W1:Y:S02]  /*8670*/  @P0 LDS.128 R36, [R66+0x200] ;  /* 0x0002000042240984 */ /* 0x0006640000000c00 */
.L_x_137:
[----:B------:R-:W-:Y:S05]  /*8680*/  BSYNC B1 ;  /* 0x0000000000017941 */ /* 0x000fea0003800000 */
.L_x_136:
[----:B--2---:R-:W-:Y:S05]  /*8690*/  VIADD R0, R25, 0x30 ;  /* 0x0000003019007836 */ /* 0x004fea0000000000 */
[----:B------:R-:W-:Y:S04]  /*86a0*/  SHF.R.U32.HI R0, RZ, 0x15, R0 ;  /* 0x00000015ff007819 */ /* 0x000fe80000011600 */
[----:B------:R-:W-:Y:S11]  /*86b0*/  LOP3.LUT P0, RZ, R0, 0x3, R51, 0x48, !PT ;  /* 0x0000000300ff7812 */ /* 0x000ff60007804833 */
[----:B------:R-:W-:Y:S02]  /*86c0*/  @!UPT UIADD3 URZ, UPT, UPT, URZ, URZ, URZ ;  /* 0x000000fffffff290 */ /* 0x000fe4000fffe0ff */
[----:B------:R-:W-:Y:S05]  /*86d0*/  @!P0 BRA `(.L_x_141) ;  /* 0x0000000000408947 */ /* 0x000fea0003800000 */
[----:B------:R-:W2:Y:S01]  /*86e0*/  LDCU.64 UR8, c[0x4][0x70] ;  /* 0x01000e00ff0877ac */ /* 0x000ea20008000a00 */
[----:B------:R-:W-:Y:S01]  /*86f0*/  MOV R3, 0x0 ;  /* 0x0000000000037802 */ /* 0x000fe20000000f00 */
        /* <DEDUP_REMOVED lines=14> */
.L_x_141:
[----:B------:R-:W-:Y:S01]  /*87e0*/  ISETP.NE.AND P0, PT, R61, RZ, PT ;  /* 0x000000ff3d00720c */ /* 0x000fe20003f05270 */
[----:B------:R-:W-:Y:S05]  /*87f0*/  WARPSYNC.ALL ;  /* 0x0000000000007948 */ /* 0x000fea0003800000 */
[----:B------:R-:W-:Y:S01]  /*8800*/  R2UR UR4, R25 ;  /* 0x00000000190472ca */ /* 0x000fe200000e0000 */
[--C-:B----4-:R-:W-:Y:S01]  /*8810*/  HADD2.F32 R20, -RZ, R28.reuse.H0_H0 ;  /* 0x2000001cff147230 */ /* 0x110fe20000004100 */
[----:B------:R-:W-:Y:S01]  /*8820*/  IADD3 R54, PT, PT, R54, 0xe0, RZ ;  /* 0x000000e036367810 */ /* 0x000fe20007ffe0ff */
[----:B------:R-:W-:Y:S01]  /*8830*/  HADD2.F32 R21, -RZ, R28.H1_H1 ;  /* 0x3000001cff157230 */ /* 0x000fe20000004100 */
[----:B------:R-:W-:Y:S01]  /*8840*/  BSSY.RECONVERGENT B0, `(.L_x_142) ;  /* 0x0000054000007945 */ /* 0x000fe20003800200 */
[--C-:B------:R-:W-:Y:S01]  /*8850*/  HADD2.F32 R25, -RZ, R29.reuse.H0_H0 ;  /* 0x2000001dff197230 */ /* 0x100fe20000004100 */
[----:B------:R-:W-:Y:S01]  /*8860*/  LOP3.LUT R54, R54, 0xfefffff8, RZ, 0xc0, !PT ;  /* 0xfefffff836367812 */ /* 0x000fe200078ec0ff */
[----:B---3--:R-:W-:Y:S02]  /*8870*/  HADD2.F32 R26, -RZ, R29.H1_H1 ;  /* 0x3000001dff1a7230 */ /* 0x008fe40000004100 */
[--C-:B------:R-:W-:Y:S02]  /*8880*/  HADD2.F32 R28, -RZ, R30.reuse.H0_H0 ;  /* 0x2000001eff1c7230 */ /* 0x100fe40000004100 */
[----:B------:R-:W-:Y:S02]  /*8890*/  HADD2.F32 R29, -RZ, R30.H1_H1 ;  /* 0x3000001eff1d7230 */ /* 0x000fe40000004100 */
[----:B-1----:R-:W1:Y:S01]  /*88a0*/  LDTM.x16 R4, tmem[UR4+0x30] ;  /* 0x00003004000479ee */ /* 0x002e620008240000 */
[----:B------:R-:W-:Y:S01]  /*88b0*/  NOP ;  /* 0x0000000000007918 */ /* 0x000fe20000000000 */
[----:B-1----:R1:W-:Y:S01]  /*88c0*/  SYNCS.ARRIVE.TRANS64.RED.A1T0 RZ, [R54+URZ], RZ ;  /* 0x000000ff36ff79a7 */ /* 0x0023e200081004ff */
[--C-:B------:R-:W-:Y:S02]  /*88d0*/  HADD2.F32 R30, -RZ, R31.reuse.H0_H0 ;  /* 0x2000001fff1e7230 */ /* 0x100fe40000004100 */
[----:B------:R-:W-:Y:S02]  /*88e0*/  HADD2.F32 R31, -RZ, R31.H1_H1 ;  /* 0x3000001fff1f7230 */ /* 0x000fe40000004100 */
        /* <DEDUP_REMOVED lines=8> */
[C---:B------:R-:W-:Y:S01]  /*8970*/  FMUL R4, R24.reuse, R4 ;  /* 0x0000000418047220 */ /* 0x040fe20000400000 */
[C---:B------:R-:W-:Y:S01]  /*8980*/  FMUL R5, R24.reuse, R5 ;  /* 0x0000000518057220 */ /* 0x040fe20000400000 */
[C---:B------:R-:W-:Y:S01]  /*8990*/  FMUL R6, R24.reuse, R6 ;  /* 0x0000000618067220 */ /* 0x040fe20000400000 */
[C---:B------:R-:W-:Y:S01]  /*89a0*/  FMUL R7, R24.reuse, R7 ;  /* 0x0000000718077220 */ /* 0x040fe20000400000 */
[C---:B------:R-:W-:Y:S01]  /*89b0*/  FFMA R4, R27.reuse, R20, R4 ;  /* 0x000000141b047223 */ /* 0x040fe20000000004 */
        /* <DEDUP_REMOVED lines=15> */
[C---:B------:R-:W-:Y:S01]  /*8ab0*/  FMUL R12, R24.reuse, R16 ;  /* 0x00000010180c7220 */ /* 0x040fe20000400000 */
[C---:B------:R-:W-:Y:S01]  /*8ac0*/  FFMA R0, R27.reuse, R32, R0 ;  /* 0x000000201b007223 */ /* 0x040fe20000000000 */
[C---:B------:R-:W-:Y:S01]  /*8ad0*/  FMUL R13, R24.reuse, R17 ;  /* 0x00000011180d7220 */ /* 0x040fe20000400000 */
[----:B------:R-:W-:Y:S01]  /*8ae0*/  FFMA R2, R27, R33, R2 ;  /* 0x000000211b027223 */ /* 0x000fe20000000002 */
[----:B------:R-:W-:Y:S01]  /*8af0*/  F2FP.F16.F32.PACK_AB R4, R5, R4 ;  /* 0x000000040504723e */ /* 0x000fe200000000ff */
[C---:B------:R-:W-:Y:S01]  /*8b00*/  FMUL R14, R24.reuse, R18 ;  /* 0x00000012180e7220 */ /* 0x040fe20000400000 */
[----:B------:R-:W-:Y:S01]  /*8b10*/  FFMA R3, R27, R34, R3 ;  /* 0x000000221b037223 */ /* 0x000fe20000000003 */
[----:B------:R-:W-:Y:S01]  /*8b20*/  F2FP.F16.F32.PACK_AB R5, R7, R6 ;  /* 0x000000060705723e */ /* 0x000fe200000000ff */
[----:B------:R-:W-:Y:S01]  /*8b30*/  FFMA R15, R27, R35, R15 ;  /* 0x000000231b0f7223 */ /* 0x000fe2000000000f */
[----:B------:R-:W-:Y:S01]  /*8b40*/  FMUL R19, R24, R19 ;  /* 0x0000001318137220 */ /* 0x000fe20000400000 */
[----:B------:R-:W-:Y:S01]  /*8b50*/  F2FP.F16.F32.PACK_AB R6, R9, R8 ;  /* 0x000000080906723e */ /* 0x000fe200000000ff */
[----:B------:R-:W-:Y:S01]  /*8b60*/  FFMA R12, R27, R36, R12 ;  /* 0x000000241b0c7223 */ /* 0x000fe2000000000c */
[----:B------:R-:W-:Y:S01]  /*8b70*/  F2FP.F16.F32.PACK_AB R7, R11, R10 ;  /* 0x0000000a0b07723e */ /* 0x000fe200000000ff */
[C---:B------:R-:W-:Y:S01]  /*8b80*/  FFMA R13, R27.reuse, R37, R13 ;  /* 0x000000251b0d7223 */ /* 0x040fe2000000000d */
[C---:B------:R-:W-:Y:S01]  /*8b90*/  FFMA R14, R27.reuse, R38, R14 ;  /* 0x000000261b0e7223 */ /* 0x040fe2000000000e */
[----:B------:R-:W-:Y:S01]  /*8ba0*/  FFMA R19, R27, R39, R19 ;  /* 0x000000271b137223 */ /* 0x000fe20000000013 */
[----:B------:R-:W-:Y:S01]  /*8bb0*/  F2FP.F16.F32.PACK_AB R16, R2, R0 ;  /* 0x000000000210723e */ /* 0x000fe200000000ff */
[----:B------:R1:W-:Y:S01]  /*8bc0*/  STS.128 [R57+UR43+0x3200], R4 ;  /* 0x0032000439007988 */ /* 0x0003e20008000c2b */
        /* <DEDUP_REMOVED lines=27> */
.L_x_143:
[----:B------:R-:W-:Y:S05]  /*8d80*/  BSYNC.RECONVERGENT B0 ;  /* 0x0000000000007941 */ /* 0x000fea0003800200 */
.L_x_142:
[----:B------:R-:W-:Y:S01]  /*8d90*/  BAR.SYNC.DEFER_BLOCKING 0x1, 0x80 ;  /* 0x0042000000007b1d */ /* 0x000fe20000010000 */
[----:B------:R-:W-:Y:S01]  /*8da0*/  UISETP.NE.AND UP0, UPT, UR52, -0x4, UPT ;  /* 0xfffffffc3400788c */ /* 0x000fe2000bf05270 */
[----:B------:R-:W-:Y:S08]  /*8db0*/  IADD3 R22, PT, PT, R22, 0x1, RZ ;  /* 0x0000000116167810 */ /* 0x000ff00007ffe0ff */
[----:B------:R-:W-:Y:S05]  /*8dc0*/  BRA.U !UP0, `(.L_x_144) ;  /* 0x0000000108287547 */ /* 0x000fea000b800000 */
[----:B------:R-:W-:Y:S01]  /*8dd0*/  ISETP.NE.AND P0, PT, R62, RZ, PT ;  /* 0x000000ff3e00720c */ /* 0x000fe20003f05270 */
[----:B------:R-:W-:Y:S01]  /*8de0*/  IMAD.U32 R2, RZ, RZ, UR46 ;  /* 0x0000002eff027e24 */ /* 0x000fe2000f8e00ff */
[----:B------:R-:W-:Y:S01]  /*8df0*/  UIADD3 UR4, UPT, UPT, UR46, 0x1, URZ ;  /* 0x000000012e047890 */ /* 0x000fe2000fffe0ff */
[----:B------:R-:W-:Y:S03]  /*8e00*/  IMAD.U32 R0, RZ, RZ, UR47 ;  /* 0x0000002fff007e24 */ /* 0x000fe6000f8e00ff */
[----:B------:R-:W-:Y:S04]  /*8e10*/  UISETP.NE.AND UP0, UPT, UR4, 0x4, UPT ;  /* 0x000000040400788c */ /* 0x000fe8000bf05270 */
[----:B------:R-:W-:Y:S03]  /*8e20*/  USEL UR46, UR4, URZ, UP0 ;  /* 0x000000ff042e7287 */ /* 0x000fe60008000000 */
[----:B------:R-:W-:Y:S05]  /*8e30*/  @P0 LEA R2, R2, UR43, 0x3 ;  /* 0x0000002b02020c11 */ /* 0x000fea000f8e18ff */
[----:B------:R-:W-:Y:S05]  /*8e40*/  @P0 VIADD R2, R2, 0x70 ;  /* 0x0000007002020836 */ /* 0x000fea0000000000 */
[----:B------:R-:W-:Y:S04]  /*8e50*/  @P0 PRMT R0, R0, 0x654, R2 ;  /* 0x0000065400000816 */ /* 0x000fe80000000002 */
[----:B------:R2:W-:Y:S03]  /*8e60*/  @P0 SYNCS.ARRIVE.TRANS64.RED.A1T0 RZ, [R0+URZ], RZ ;  /* 0x000000ff00ff09a7 */ /* 0x0005e600081004ff */
.L_x_144:
[----:B------:R-:W-:Y:S01]  /*8e70*/  R2UR UR4, R52 ;  /* 0x00000000340472ca */ /* 0x000fe200000e0000 */
[----:B------:R-:W-:Y:S01]  /*8e80*/  UISETP.NE.AND UP0, UPT, UR62, URZ, UPT ;  /* 0x000000ff3e00728c */ /* 0x000fe2000bf05270 */
[----:B------:R-:W-:Y:S01]  /*8e90*/  ISETP.NE.AND P0, PT, R56, 0x2, PT ;  /* 0x000000023800780c */ /* 0x000fe20003f05270 */
[----:B------:R-:W-:Y:S01]  /*8ea0*/  UIADD3 UR20, UPT, UPT, UR38, UR63, URZ ;  /* 0x0000003f26147290 */ /* 0x000fe2000fffe0ff */
[----:B------:R-:W-:Y:S01]  /*8eb0*/  ISETP.NE.AND P1, PT, R22, 0x4, PT ;  /* 0x000000041600780c */ /* 0x000fe20003f25270 */
[----:B------:R-:W-:Y:S01]  /*8ec0*/  UIADD3 UR52, UPT, UPT, UR52, 0x4, URZ ;  /* 0x0000000434347890 */ /* 0x000fe2000fffe0ff */
[----:B------:R-:W-:Y:S01]  /*8ed0*/  SEL R2, RZ, 0x1, P0 ;  /* 0x00000001ff027807 */ /* 0x000fe20000000000 */
[----:B------:R-:W-:Y:S01]  /*8ee0*/  UMOV UR36, UR61 ;  /* 0x0000003d00247c82 */ /* 0x000fe20008000000 */
[----:B--2---:R-:W-:Y:S02]  /*8ef0*/  SEL R0, RZ, 0x1, P1 ;  /* 0x00000001ff007807 */ /* 0x004fe40000800000 */
[----:B------:R-:W-:Y:S02]  /*8f00*/  LOP3.LUT R58, R58, R2, RZ, 0x3c, !PT ;  /* 0x000000023a3a7212 */ /* 0x000fe400078e3cff */
[----:B------:R-:W-:Y:S01]  /*8f10*/  LOP3.LUT R59, R59, R0, RZ, 0x3c, !PT ;  /* 0x000000003b3b7212 */ /* 0x000fe200078e3cff */
[----:B------:R-:W-:Y:S01]  /*8f20*/  UIADD3 UR28, UPT, UPT, UR37, UR4, URZ ;  /* 0x00000004251c7290 */ /* 0x000fe2000fffe0ff */
[----:B------:R-:W-:Y:S02]  /*8f30*/  SEL R56, R56, RZ, P0 ;  /* 0x000000ff38387207 */ /* 0x000fe40000000000 */
[----:B------:R-:W-:Y:S01]  /*8f40*/  SEL R22, R22, RZ, P1 ;  /* 0x000000ff16167207 */ /* 0x000fe20000800000 */
[----:B------:R-:W-:Y:S08]  /*8f50*/  BRA.U UP0, `(.L_x_145) ;  /* 0xffffffcd00787547 */ /* 0x000ff0000b83ffff */
[----:B------:R-:W2:Y:S01]  /*8f60*/  LDCU.64 UR4, c[0x0][0x888] ;  /* 0x00011100ff0477ac */ /* 0x000ea20008000a00 */
[----:B------:R-:W3:Y:S01]  /*8f70*/  LDCU.64 UR6, c[0x0][0x890] ;  /* 0x00011200ff0677ac */ /* 0x000ee20008000a00 */
[----:B--2---:R-:W-:Y:S02]  /*8f80*/  ISETP.NE.U32.AND P2, PT, RZ, UR4, PT ;  /* 0x00000004ff007c0c */ /* 0x004fe4000bf45070 */
[----:B---3--:R-:W-:Y:S02]  /*8f90*/  ISETP.NE.U32.AND P1, PT, RZ, UR6, PT ;  /* 0x00000006ff007c0c */ /* 0x008fe4000bf25070 */
[----:B------:R-:W-:Y:S02]  /*8fa0*/  ISETP.NE.AND.EX P2, PT, RZ, UR5, PT, P2 ;  /* 0x00000005ff007c0c */ /* 0x000fe4000bf45320 */
[----:B------:R-:W-:-:S13]  /*8fb0*/  ISETP.NE.AND.EX P0, PT, RZ, UR7, PT, P1 ;  /* 0x00000007ff007c0c */ /* 0x000fda000bf05310 */
[----:B------:R-:W-:Y:S05]  /*8fc0*/  @P2 BRA P0, `(.L_x_146) ;  /* 0x00000000003c2947 */ /* 0x000fea0000000000 */
[----:B------:R-:W-:-:S13]  /*8fd0*/  ISETP.NE.AND.EX P1, PT, RZ, UR7, PT, P1 ;  /* 0x00000007ff007c0c */ /* 0x000fda000bf25310 */
[----:B------:R-:W-:Y:S05]  /*8fe0*/  @P1 BRA `(.L_x_147) ;  /* 0x00000000000c1947 */ /* 0x000fea0003800000 */
[----:B------:R-:W-:-:S13]  /*8ff0*/  FSETP.NEU.AND P0, PT, R27, RZ, PT ;  /* 0x000000ff1b00720b */ /* 0x000fda0003f0d000 */
[----:B------:R-:W-:Y:S05]  /*9000*/  @!P0 EXIT ;  /* 0x000000000000894d */ /* 0x000fea0003800000 */
[----:B------:R-:W-:Y:S05]  /*9010*/  BRA `(.L_x_146) ;  /* 0x0000000000287947 */ /* 0x000fea0003800000 */
.L_x_147:
[----:B------:R-:W-:Y:S01]  /*9020*/  ISETP.NE.AND P0, PT, R55, RZ, PT ;  /* 0x000000ff3700720c */ /* 0x000fe20003f05270 */
[----:B------:R-:W-:-:S12]  /*9030*/  BSSY.RECONVERGENT B0, `(.L_x_146) ;  /* 0x0000008000007945 */ /* 0x000fd80003800200 */
[----:B------:R-:W-:Y:S05]  /*9040*/  @P0 BRA `(.L_x_148) ;  /* 0x0000000000100947 */ /* 0x000fea0003800000 */
[----:B------:R-:W-:-:S04]  /*9050*/  ISETP.NE.U32.AND P0, PT, RZ, UR4, PT ;  /* 0x00000004ff007c0c */ /* 0x000fc8000bf05070 */
[----:B------:R-:W-:-:S13]  /*9060*/  ISETP.NE.AND.EX P0, PT, RZ, UR5, PT, P0 ;  /* 0x00000005ff007c0c */ /* 0x000fda000bf05300 */
[----:B------:R-:W-:Y:S05]  /*9070*/  @!P0 EXIT ;  /* 0x000000000000894d */ /* 0x000fea0003800000 */
[----:B------:R-:W-:Y:S05]  /*9080*/  BRA `(.L_x_149) ;  /* 0x0000000000087947 */ /* 0x000fea0003800000 */
.L_x_148:
[----:B------:R-:W-:-:S13]  /*9090*/  FSETP.NEU.AND P0, PT, R27, RZ, PT ;  /* 0x000000ff1b00720b */ /* 0x000fda0003f0d000 */
[----:B------:R-:W-:Y:S05]  /*90a0*/  @!P0 EXIT ;  /* 0x000000000000894d */ /* 0x000fea0003800000 */
.L_x_149:
[----:B------:R-:W-:Y:S05]  /*90b0*/  BSYNC.RECONVERGENT B0 ;  /* 0x0000000000007941 */ /* 0x000fea0003800200 */
.L_x_146:
[----:B------:R-:W-:Y:S01]  /*90c0*/  ULEA UR6, UR46, UR43, 0x3 ;  /* 0x0000002b2e067291 */ /* 0x000fe2000f8e18ff */
[----:B------:R-:W-:-:S04]  /*90d0*/  DEPBAR.LE SB0, 0x0 ;  /* 0x000080000000791a */ /* 0x000fc80000000000 */
[----:B------:R-:W-:-:S04]  /*90e0*/  UIADD3 UR6, UPT, UPT, UR6, 0x70, URZ ;  /* 0x0000007006067890 */ /* 0x000fc8000fffe0ff */
[----:B------:R-:W-:-:S09]  /*90f0*/  UPRMT UR6, UR47, 0x654, UR6 ;  /* 0x000006542f067896 */ /* 0x000fd20008000006 */
[----:B------:R-:W-:Y:S01]  /*9100*/  SYNCS.ARRIVE.TRANS64.RED.A1T0 RZ, [UR6], RZ ;  /* 0x000000ffffff79a7 */ /* 0x000fe20008100406 */
[----:B------:R-:W-:Y:S05]  /*9110*/  EXIT ;  /* 0x000000000000794d */ /* 0x000fea0003800000 */
.L_x_24:
[----:B--2---:R2:W3:Y:S02]  /*9120*/  SYNCS.PHASECHK.TRANS64.TRYWAIT P0, [R0+URZ+0x110], R2 ;  /* 0x00011002000075a7 */ /* 0x0044e400080011ff */
[----:B---3--:R-:W-:Y:S05]  /*9130*/  @!P0 NANOSLEEP.SYNCS 0x989680 ;  /* 0x009896800000895d */ /* 0x008fea0003900000 */
[----:B------:R-:W3:Y:S02]  /*9140*/  @!P0 SYNCS.PHASECHK.TRANS64 P0, [R0+URZ+0x110], R2 ;  /* 0x00011002000085a7 */ /* 0x000ee400080010ff */
[----:B---3--:R-:W-:Y:S05]  /*9150*/  @!P0 BRA `(.L_x_24) ;  /* 0xfffffffc00f08947 */ /* 0x008fea000383ffff */
[----:B------:R-:W-:Y:S05]  /*9160*/  BRA `(.L_x_150) ;  /* 0xffffff8800d87947 */ /* 0x000fea000383ffff */
.L_x_27:
[----:B-1----:R-:W-:-:S07]  /*9170*/  MOV R0, UR33 ;  /* 0x0000002100007c02 */ /* 0x002fce0008000f00 */
.L_x_151:
[----:B-1----:R1:W2:Y:S02]  /*9180*/  SYNCS.PHASECHK.TRANS64.TRYWAIT P0, [R0+URZ+0x28], R3 ;  /* 0x00002803000075a7 */ /* 0x0022a400080011ff */
[----:B--2---:R-:W-:Y:S05]  /*9190*/  @!P0 NANOSLEEP.SYNCS 0x989680 ;  /* 0x009896800000895d */ /* 0x004fea0003900000 */
[----:B------:R-:W2:Y:S02]  /*91a0*/  @!P0 SYNCS.PHASECHK.TRANS64 P0, [R0+URZ+0x28], R3 ;  /* 0x00002803000085a7 */ /* 0x000ea400080010ff */
[----:B--2---:R-:W-:Y:S05]  /*91b0*/  @!P0 BRA `(.L_x_151) ;  /* 0xfffffffc00f08947 */ /* 0x004fea000383ffff */
[----:B------:R-:W-:Y:S05]  /*91c0*/  BRA `(.L_x_26) ;  /* 0xffffff8c00347947 */ /* 0x000fea000383ffff */
.L_x_34:
[----:B-1----:R-:W-:-:S07]  /*91d0*/  MOV R0, UR17 ;  /* 0x0000001100007c02 */ /* 0x002fce0008000f00 */
.L_x_152:
[----:B-1----:R1:W2:Y:S02]  /*91e0*/  SYNCS.PHASECHK.TRANS64.TRYWAIT P0, [R0+URZ+0x28], R3 ;  /* 0x00002803000075a7 */ /* 0x0022a400080011ff */
[----:B--2---:R-:W-:Y:S05]  /*91f0*/  @!P0 NANOSLEEP.SYNCS 0x989680 ;  /* 0x009896800000895d */ /* 0x004fea0003900000 */
[----:B------:R-:W2:Y:S02]  /*9200*/  @!P0 SYNCS.PHASECHK.TRANS64 P0, [R0+URZ+0x28], R3 ;  /* 0x00002803000085a7 */ /* 0x000ea400080010ff */
[----:B--2---:R-:W-:Y:S05]  /*9210*/  @!P0 BRA `(.L_x_152) ;  /* 0xfffffffc00f08947 */ /* 0x004fea000383ffff */
[----:B------:R-:W-:Y:S05]  /*9220*/  BRA `(.L_x_33) ;  /* 0xffffff9000047947 */ /* 0x000fea000383ffff */
.L_x_39:
[----:B-1----:R1:W2:Y:S02]  /*9230*/  SYNCS.PHASECHK.TRANS64.TRYWAIT P0, [R3+URZ+0xa0], R0 ;  /* 0x0000a000030075a7 */ /* 0x0022a400080011ff */
[----:B--2---:R-:W-:Y:S05]  /*9240*/  @!P0 NANOSLEEP.SYNCS 0x989680 ;  /* 0x009896800000895d */ /* 0x004fea0003900000 */
[----:B------:R-:W2:Y:S02]  /*9250*/  @!P0 SYNCS.PHASECHK.TRANS64 P0, [R3+URZ+0xa0], R0 ;  /* 0x0000a000030085a7 */ /* 0x000ea400080010ff */
[----:B--2---:R-:W-:Y:S05]  /*9260*/  @!P0 BRA `(.L_x_39) ;  /* 0xfffffffc00f08947 */ /* 0x004fea000383ffff */
[----:B------:R-:W-:Y:S05]  /*9270*/  BRA `(.L_x_153) ;  /* 0xffffff9000bc7947 */ /* 0x000fea000383ffff */
.L_x_43:
[----:B------:R-:W-:-:S07]  /*9280*/  MOV R0, UR4 ;  /* 0x0000000400007c02 */ /* 0x000fce0008000f00 */
.L_x_154:
[----:B-1----:R1:W2:Y:S02]  /*9290*/  SYNCS.PHASECHK.TRANS64.TRYWAIT P0, [R0+URZ], R2 ;  /* 0x00000002000075a7 */ /* 0x0022a400080011ff */
[----:B--2---:R-:W-:Y:S05]  /*92a0*/  @!P0 NANOSLEEP.SYNCS 0x989680 ;  /* 0x009896800000895d */ /* 0x004fea0003900000 */
[----:B------:R-:W2:Y:S02]  /*92b0*/  @!P0 SYNCS.PHASECHK.TRANS64 P0, [R0+URZ], R2 ;  /* 0x00000002000085a7 */ /* 0x000ea400080010ff */
[----:B--2---:R-:W-:Y:S05]  /*92c0*/  @!P0 BRA `(.L_x_154) ;  /* 0xfffffffc00f08947 */ /* 0x004fea000383ffff */
[----:B------:R-:W-:Y:S05]  /*92d0*/  BRA `(.L_x_155) ;  /* 0xffffff9800647947 */ /* 0x000fea000383ffff */
.L_x_44:
[----:B------:R-:W-:-:S07]  /*92e0*/  MOV R0, UR5 ;  /* 0x0000000500007c02 */ /* 0x000fce0008000f00 */
.L_x_156:
[----:B-1----:R1:W2:Y:S02]  /*92f0*/  SYNCS.PHASECHK.TRANS64.TRYWAIT P0, [R0+URZ], R3 ;  /* 0x00000003000075a7 */ /* 0x0022a400080011ff */
[----:B--2---:R-:W-:Y:S05]  /*9300*/  @!P0 NANOSLEEP.SYNCS 0x989680 ;  /* 0x009896800000895d */ /* 0x004fea0003900000 */
[----:B------:R-:W2:Y:S02]  /*9310*/  @!P0 SYNCS.PHASECHK.TRANS64 P0, [R0+URZ], R3 ;  /* 0x00000003000085a7 */ /* 0x000ea400080010ff */
[----:B--2---:R-:W-:Y:S05]  /*9320*/  @!P0 BRA `(.L_x_156) ;  /* 0xfffffffc00f08947 */ /* 0x004fea000383ffff */
[----:B------:R-:W-:Y:S05]  /*9330*/  BRA `(.L_x_157) ;  /* 0xffffff9800707947 */ /* 0x000fea000383ffff */
.L_x_45:
[----:B------:R-:W-:-:S07]  /*9340*/  MOV R0, UR5 ;  /* 0x0000000500007c02 */ /* 0x000fce0008000f00 */
.L_x_158:
[----:B-1----:R1:W2:Y:S02]  /*9350*/  SYNCS.PHASECHK.TRANS64.TRYWAIT P0, [R0+URZ], R3 ;  /* 0x00000003000075a7 */ /* 0x0022a400080011ff */
[----:B--2---:R-:W-:Y:S05]  /*9360*/  @!P0 NANOSLEEP.SYNCS 0x989680 ;  /* 0x009896800000895d */ /* 0x004fea0003900000 */
[----:B------:R-:W2:Y:S02]  /*9370*/  @!P0 SYNCS.PHASECHK.TRANS64 P0, [R0+URZ], R3 ;  /* 0x00000003000085a7 */ /* 0x000ea400080010ff */
[----:B--2---:R-:W-:Y:S05]  /*9380*/  @!P0 BRA `(.L_x_158) ;  /* 0xfffffffc00f08947 */ /* 0x004fea000383ffff */
[----:B------:R-:W-:Y:S05]  /*9390*/  BRA `(.L_x_159) ;  /* 0xffffff98007c7947 */ /* 0x000fea000383ffff */
.L_x_46:
[----:B------:R-:W-:-:S07]  /*93a0*/  MOV R0, UR5 ;  /* 0x0000000500007c02 */ /* 0x000fce0008000f00 */
.L_x_160:
[----:B-1----:R1:W2:Y:S02]  /*93b0*/  SYNCS.PHASECHK.TRANS64.TRYWAIT P0, [R0+URZ], R3 ;  /* 0x00000003000075a7 */ /* 0x0022a400080011ff */
[----:B--2---:R-:W-:Y:S05]  /*93c0*/  @!P0 NANOSLEEP.SYNCS 0x989680 ;  /* 0x009896800000895d */ /* 0x004fea0003900000 */
[----:B------:R-:W2:Y:S02]  /*93d0*/  @!P0 SYNCS.PHASECHK.TRANS64 P0, [R0+URZ], R3 ;  /* 0x00000003000085a7 */ /* 0x000ea400080010ff */
[----:B--2---:R-:W-:Y:S05]  /*93e0*/  @!P0 BRA `(.L_x_160) ;  /* 0xfffffffc00f08947 */ /* 0x004fea000383ffff */
[----:B------:R-:W-:Y:S05]  /*93f0*/  BRA `(.L_x_161) ;  /* 0xffffff9800887947 */ /* 0x000fea000383ffff */
.L_x_49:
[----:B-1----:R1:W2:Y:S02]  /*9400*/  SYNCS.PHASECHK.TRANS64.TRYWAIT P0, [R2+URZ+0x100], R4 ;  /* 0x00010004020075a7 */ /* 0x0022a400080011ff */
[----:B--2---:R-:W-:Y:S05]  /*9410*/  @!P0 NANOSLEEP.SYNCS 0x989680 ;  /* 0x009896800000895d */ /* 0x004fea0003900000 */
[----:B------:R-:W2:Y:S02]  /*9420*/  @!P0 SYNCS.PHASECHK.TRANS64 P0, [R2+URZ+0x100], R4 ;  /* 0x00010004020085a7 */ /* 0x000ea400080010ff */
[----:B--2---:R-:W-:Y:S05]  /*9430*/  @!P0 BRA `(.L_x_49) ;  /* 0xfffffffc00f08947 */ /* 0x004fea000383ffff */
[----:B------:R-:W-:Y:S05]  /*9440*/  BRA `(.L_x_162) ;  /* 0xffffff9800e47947 */ /* 0x000fea000383ffff */
.L_x_50:
[----:B------:R-:W-:-:S07]  /*9450*/  MOV R2, UR4 ;  /* 0x0000000400027c02 */ /* 0x000fce0008000f00 */
.L_x_163:
[----:B-1----:R1:W2:Y:S02]  /*9460*/  SYNCS.PHASECHK.TRANS64.TRYWAIT P0, [R2+URZ+0xb0], R5 ;  /* 0x0000b005020075a7 */ /* 0x0022a400080011ff */
[----:B--2---:R-:W-:Y:S05]  /*9470*/  @!P0 NANOSLEEP.SYNCS 0x989680 ;  /* 0x009896800000895d */ /* 0x004fea0003900000 */
[----:B------:R-:W2:Y:S02]  /*9480*/  @!P0 SYNCS.PHASECHK.TRANS64 P0, [R2+URZ+0xb0], R5 ;  /* 0x0000b005020085a7 */ /* 0x000ea400080010ff */
[----:B--2---:R-:W-:Y:S05]  /*9490*/  @!P0 BRA `(.L_x_163) ;  /* 0xfffffffc00f08947 */ /* 0x004fea000383ffff */
[----:B------:R-:W-:Y:S05]  /*94a0*/  BRA `(.L_x_164) ;  /* 0xffffff9800f47947 */ /* 0x000fea000383ffff */
.L_x_51:
[----:B-1----:R1:W2:Y:S02]  /*94b0*/  SYNCS.PHASECHK.TRANS64.TRYWAIT P1, [R2+URZ+0xa0], R4 ;  /* 0x0000a004020075a7 */ /* 0x0022a400080211ff */
[----:B--2---:R-:W-:Y:S05]  /*94c0*/  @!P1 NANOSLEEP.SYNCS 0x989680 ;  /* 0x009896800000995d */ /* 0x004fea0003900000 */
[----:B------:R-:W2:Y:S02]  /*94d0*/  @!P1 SYNCS.PHASECHK.TRANS64 P1, [R2+URZ+0xa0], R4 ;  /* 0x0000a004020095a7 */ /* 0x000ea400080210ff */
[----:B--2---:R-:W-:Y:S05]  /*94e0*/  @!P1 BRA `(.L_x_51) ;  /* 0xfffffffc00f09947 */ /* 0x004fea000383ffff */
[----:B------:R-:W-:Y:S05]  /*94f0*/  BRA `(.L_x_165) ;  /* 0xffffff9c00247947 */ /* 0x000fea000383ffff */
.L_x_54:
[----:B------:R-:W-:-:S07]  /*9500*/  MOV R0, UR4 ;  /* 0x0000000400007c02 */ /* 0x000fce0008000f00 */
.L_x_166:
[----:B-1----:R1:W2:Y:S02]  /*9510*/  SYNCS.PHASECHK.TRANS64.TRYWAIT P0, [R0+URZ+0xb0], R2 ;  /* 0x0000b002000075a7 */ /* 0x0022a400080011ff */
[----:B--2---:R-:W-:Y:S05]  /*9520*/  @!P0 NANOSLEEP.SYNCS 0x989680 ;  /* 0x009896800000895d */ /* 0x004fea0003900000 */
[----:B------:R-:W2:Y:S02]  /*9530*/  @!P0 SYNCS.PHASECHK.TRANS64 P0, [R0+URZ+0xb0], R2 ;  /* 0x0000b002000085a7 */ /* 0x000ea400080010ff */
[----:B--2---:R-:W-:Y:S05]  /*9540*/  @!P0 BRA `(.L_x_166) ;  /* 0xfffffffc00f08947 */ /* 0x004fea000383ffff */
[----:B------:R-:W-:Y:S05]  /*9550*/  BRA `(.L_x_53) ;  /* 0xffffff9c00787947 */ /* 0x000fea000383ffff */
.L_x_63:
[----:B-1----:R-:W-:-:S04]  /*9560*/  MOV R5, UR5 ;  /* 0x0000000500057c02 */ /* 0x002fc80008000f00 */
[----:B------:R1:W2:Y:S03]  /*9570*/  SYNCS.PHASECHK.TRANS64.TRYWAIT P0, [R5+URZ+0x8], R6 ;  /* 0x00000806050075a7 */ /* 0x0002a600080011ff */
[----:B--2---:R-:W-:Y:S05]  /*9580*/  @!P0 NANOSLEEP.SYNCS 0x989680 ;  /* 0x009896800000895d */ /* 0x004fea0003900000 */
[----:B------:R-:W2:Y:S02]  /*9590*/  @!P0 SYNCS.PHASECHK.TRANS64 P0, [R5+URZ+0x8], R6 ;  /* 0x00000806050085a7 */ /* 0x000ea400080010ff */
[----:B--2---:R-:W-:Y:S05]  /*95a0*/  @!P0 BRA `(.L_x_63) ;  /* 0xfffffffc00ec8947 */ /* 0x004fea000383ffff */
[----:B------:R-:W-:Y:S05]  /*95b0*/  BRA `(.L_x_62) ;  /* 0xffffffa0002c7947 */ /* 0x000fea000383ffff */
.L_x_65:
[----:B------:R-:W-:Y:S01]  /*95c0*/  BSSY B0, `(.L_x_167) ;  /* 0x0000006000007945 */ /* 0x000fe20003800000 */
[----:B------:R-:W-:-:S07]  /*95d0*/  MOV R15, 0xffffffff ;  /* 0xffffffff000f7802 */ /* 0x000fce0000000f00 */
[----:B-1---5:R-:W-:Y:S05]  /*95e0*/  WARPSYNC.COLLECTIVE R15, `(.L_x_168) ;  /* 0x000000000f0c7348 */ /* 0x022fea0003c00000 */
[----:B------:R-:W-:Y:S02]  /*95f0*/  ELECT P6, UR79, PT ;  /* 0x00000000004f782f */ /* 0x000fe400038c0000 */
[----:B------:R-:W-:Y:S01]  /*9600*/  MOV R14, UR79 ;  /* 0x0000004f000e7c02 */ /* 0x000fe20008000f00 */
[----:B-1---5:R-:W-:Y:S10]  /*9610*/  ENDCOLLECTIVE ;  /* 0x000000000000791b */ /* 0x022ff40003800000 */
.L_x_168:
[----:B------:R-:W-:Y:S05]  /*9620*/  BSYNC B0 ;  /* 0x0000000000007941 */ /* 0x000fea0003800000 */
.L_x_167:
[----:B------:R-:W-:Y:S05]  /*9630*/  BRA `(.L_x_169) ;  /* 0xffffffa0005c7947 */ /* 0x000fea000383ffff */
.L_x_67:
[----:B-1----:R-:W-:-:S04]  /*9640*/  MOV R0, UR5 ;  /* 0x0000000500007c02 */ /* 0x002fc80008000f00 */
[----:B------:R1:W2:Y:S03]  /*9650*/  SYNCS.PHASECHK.TRANS64.TRYWAIT P0, [R0+URZ+0x8], R4 ;  /* 0x00000804000075a7 */ /* 0x0002a600080011ff */
[----:B--2---:R-:W-:Y:S05]  /*9660*/  @!P0 NANOSLEEP.SYNCS 0x989680 ;  /* 0x009896800000895d */ /* 0x004fea0003900000 */
[----:B------:R-:W2:Y:S02]  /*9670*/  @!P0 SYNCS.PHASECHK.TRANS64 P0, [R0+URZ+0x8], R4 ;  /* 0x00000804000085a7 */ /* 0x000ea400080010ff */
[----:B--2---:R-:W-:Y:S05]  /*9680*/  @!P0 BRA `(.L_x_67) ;  /* 0xfffffffc00ec8947 */ /* 0x004fea000383ffff */
[----:B------:R-:W-:Y:S05]  /*9690*/  BRA `(.L_x_66) ;  /* 0xffffffa000607947 */ /* 0x000fea000383ffff */
.L_x_68:
[----:B-1----:R1:W2:Y:S02]  /*96a0*/  SYNCS.PHASECHK.TRANS64.TRYWAIT P0, [R0+URZ+0xa0], R4 ;  /* 0x0000a004000075a7 */ /* 0x0022a400080011ff */
[----:B--2---:R-:W-:Y:S05]  /*96b0*/  @!P0 NANOSLEEP.SYNCS 0x989680 ;  /* 0x009896800000895d */ /* 0x004fea0003900000 */
[----:B------:R-:W2:Y:S02]  /*96c0*/  @!P0 SYNCS.PHASECHK.TRANS64 P0, [R0+URZ+0xa0], R4 ;  /* 0x0000a004000085a7 */ /* 0x000ea400080010ff */
[----:B--2---:R-:W-:Y:S05]  /*96d0*/  @!P0 BRA `(.L_x_68) ;  /* 0xfffffffc00f08947 */ /* 0x004fea000383ffff */
[----:B------:R-:W-:Y:S05]  /*96e0*/  BRA `(.L_x_170) ;  /* 0xffffffa400487947 */ /* 0x000fea000383ffff */
.L_x_70:
[----:B------:R-:W-:-:S07]  /*96f0*/  MOV R0, UR31 ;  /* 0x0000001f00007c02 */ /* 0x000fce0008000f00 */
.L_x_171:
[----:B-1----:R1:W2:Y:S02]  /*9700*/  SYNCS.PHASECHK.TRANS64.TRYWAIT P0, [R0+URZ+0xe0], R4 ;  /* 0x0000e004000075a7 */ /* 0x0022a400080011ff */
[----:B--2---:R-:W-:Y:S05]  /*9710*/  @!P0 NANOSLEEP.SYNCS 0x989680 ;  /* 0x009896800000895d */ /* 0x004fea0003900000 */
[----:B------:R-:W2:Y:S02]  /*9720*/  @!P0 SYNCS.PHASECHK.TRANS64 P0, [R0+URZ+0xe0], R4 ;  /* 0x0000e004000085a7 */ /* 0x000ea400080010ff */
[----:B--2---:R-:W-:Y:S05]  /*9730*/  @!P0 BRA `(.L_x_171) ;  /* 0xfffffffc00f08947 */ /* 0x004fea000383ffff */
[----:B------:R-:W-:Y:S05]  /*9740*/  BRA `(.L_x_172) ;  /* 0xffffffa400947947 */ /* 0x000fea000383ffff */
.L_x_73:
[----:B------:R-:W-:Y:S07]  /*9750*/  MOV R0, UR5 ;  /* 0x0000000500007c02 */ /* 0x000fee0008000f00 */
.L_x_173:
[----:B-1----:R1:W2:Y:S02]  /*9760*/  SYNCS.PHASECHK.TRANS64.TRYWAIT P0, [R0+URZ], R4 ;  /* 0x00000004000075a7 */ /* 0x0022a400080011ff */
[----:B--2---:R-:W-:Y:S05]  /*9770*/  @!P0 NANOSLEEP.SYNCS 0x989680 ;  /* 0x009896800000895d */ /* 0x004fea0003900000 */
[----:B------:R-:W2:Y:S02]  /*9780*/  @!P0 SYNCS.PHASECHK.TRANS64 P0, [R0+URZ], R4 ;  /* 0x00000004000085a7 */ /* 0x000ea400080010ff */
[----:B--2---:R-:W-:Y:S05]  /*9790*/  @!P0 BRA `(.L_x_173) ;  /* 0xfffffffc00f08947 */ /* 0x004fea000383ffff */
[----:B------:R-:W-:Y:S05]  /*97a0*/  BRA `(.L_x_72) ;  /* 0xffffffa400a87947 */ /* 0x000fea000383ffff */
.L_x_77:
[----:B-1----:R-:W-:-:S07]  /*97b0*/  MOV R0, UR4 ;  /* 0x0000000400007c02 */ /* 0x002fce0008000f00 */
.L_x_174:
[----:B-1----:R1:W2:Y:S02]  /*97c0*/  SYNCS.PHASECHK.TRANS64.TRYWAIT P0, [R0+URZ], R2 ;  /* 0x00000002000075a7 */ /* 0x0022a400080011ff */
[----:B--2---:R-:W-:Y:S05]  /*97d0*/  @!P0 NANOSLEEP.SYNCS 0x989680 ;  /* 0x009896800000895d */ /* 0x004fea0003900000 */
[----:B------:R-:W2:Y:S02]  /*97e0*/  @!P0 SYNCS.PHASECHK.TRANS64 P0, [R0+URZ], R2 ;  /* 0x00000002000085a7 */ /* 0x000ea400080010ff */
[----:B--2---:R-:W-:Y:S05]  /*97f0*/  @!P0 BRA `(.L_x_174) ;  /* 0xfffffffc00f08947 */ /* 0x004fea000383ffff */
[----:B------:R-:W-:Y:S05]  /*9800*/  BRA `(.L_x_175) ;  /* 0xffffffa8009c7947 */ /* 0x000fea000383ffff */
.L_x_78:
[----:B------:R-:W-:-:S07]  /*9810*/  MOV R0, UR5 ;  /* 0x0000000500007c02 */ /* 0x000fce0008000f00 */
.L_x_176:
[----:B-1----:R1:W2:Y:S02]  /*9820*/  SYNCS.PHASECHK.TRANS64.TRYWAIT P0, [R0+URZ], R3 ;  /* 0x00000003000075a7 */ /* 0x0022a400080011ff */
[----:B--2---:R-:W-:Y:S05]  /*9830*/  @!P0 NANOSLEEP.SYNCS 0x989680 ;  /* 0x009896800000895d */ /* 0x004fea0003900000 */
[----:B------:R-:W2:Y:S02]  /*9840*/  @!P0 SYNCS.PHASECHK.TRANS64 P0, [R0+URZ], R3 ;  /* 0x00000003000085a7 */ /* 0x000ea400080010ff */
[----:B--2---:R-:W-:Y:S05]  /*9850*/  @!P0 BRA `(.L_x_176) ;  /* 0xfffffffc00f08947 */ /* 0x004fea000383ffff */
[----:B------:R-:W-:Y:S05]  /*9860*/  BRA `(.L_x_177) ;  /* 0xffffffa800a87947 */ /* 0x000fea000383ffff */
.L_x_79:
[----:B------:R-:W-:-:S07]  /*9870*/  MOV R0, UR5 ;  /* 0x0000000500007c02 */ /* 0x000fce0008000f00 */
.L_x_178:
[----:B-1----:R1:W2:Y:S02]  /*9880*/  SYNCS.PHASECHK.TRANS64.TRYWAIT P0, [R0+URZ], R3 ;  /* 0x00000003000075a7 */ /* 0x0022a400080011ff */
[----:B--2---:R-:W-:Y:S05]  /*9890*/  @!P0 NANOSLEEP.SYNCS 0x989680 ;  /* 0x009896800000895d */ /* 0x004fea0003900000 */
[----:B------:R-:W2:Y:S02]  /*98a0*/  @!P0 SYNCS.PHASECHK.TRANS64 P0, [R0+URZ], R3 ;  /* 0x00000003000085a7 */ /* 0x000ea400080010ff */
[----:B--2---:R-:W-:Y:S05]  /*98b0*/  @!P0 BRA `(.L_x_178) ;  /* 0xfffffffc00f08947 */ /* 0x004fea000383ffff */
[----:B------:R-:W-:Y:S05]  /*98c0*/  BRA `(.L_x_179) ;  /* 0xffffffa800b47947 */ /* 0x000fea000383ffff */
.L_x_82:
[----:B------:R-:W-:-:S07]  /*98d0*/  MOV R0, UR26 ;  /* 0x0000001a00007c02 */ /* 0x000fce0008000f00 */
.L_x_180:
[----:B-1----:R1:W2:Y:S02]  /*98e0*/  SYNCS.PHASECHK.TRANS64.TRYWAIT P1, [R0+URZ+0x120], R2 ;  /* 0x00012002000075a7 */ /* 0x0022a400080211ff */
[----:B--2---:R-:W-:Y:S05]  /*98f0*/  @!P1 NANOSLEEP.SYNCS 0x989680 ;  /* 0x009896800000995d */ /* 0x004fea0003900000 */
[----:B------:R-:W2:Y:S02]  /*9900*/  @!P1 SYNCS.PHASECHK.TRANS64 P1, [R0+URZ+0x120], R2 ;  /* 0x00012002000095a7 */ /* 0x000ea400080210ff */
[----:B--2---:R-:W-:Y:S05]  /*9910*/  @!P1 BRA `(.L_x_180) ;  /* 0xfffffffc00f09947 */ /* 0x004fea000383ffff */
[----:B------:R-:W-:Y:S05]  /*9920*/  BRA `(.L_x_181) ;  /* 0xffffffac00007947 */ /* 0x000fea000383ffff */
.L_x_87:
[----:B--2---:R2:W3:Y:S02]  /*9930*/  SYNCS.PHASECHK.TRANS64.TRYWAIT P0, [R12+URZ+0xa0], R0 ;  /* 0x0000a0000c0075a7 */ /* 0x0044e400080011ff */
[----:B---3--:R-:W-:Y:S05]  /*9940*/  @!P0 NANOSLEEP.SYNCS 0x989680 ;  /* 0x009896800000895d */ /* 0x008fea0003900000 */
[----:B------:R-:W3:Y:S02]  /*9950*/  @!P0 SYNCS.PHASECHK.TRANS64 P0, [R12+URZ+0xa0], R0 ;  /* 0x0000a0000c0085a7 */ /* 0x000ee400080010ff */
[----:B---3--:R-:W-:Y:S05]  /*9960*/  @!P0 BRA `(.L_x_87) ;  /* 0xfffffffc00f08947 */ /* 0x008fea000383ffff */
[----:B------:R-:W-:Y:S05]  /*9970*/  BRA `(.L_x_182) ;  /* 0xffffffb000287947 */ /* 0x000fea000383ffff */
.L_x_90:
[----:B-1----:R-:W-:Y:S07]  /*9980*/  MOV R0, UR21 ;  /* 0x0000001500007c02 */ /* 0x002fee0008000f00 */
.L_x_183:
[----:B-1----:R1:W2:Y:S02]  /*9990*/  SYNCS.PHASECHK.TRANS64.TRYWAIT P2, [R0+URZ+0x98], R6 ;  /* 0x00009806000075a7 */ /* 0x0022a400080411ff */
[----:B--2---:R-:W-:Y:S05]  /*99a0*/  @!P2 NANOSLEEP.SYNCS 0x989680 ;  /* 0x009896800000a95d */ /* 0x004fea0003900000 */
[----:B------:R-:W2:Y:S02]  /*99b0*/  @!P2 SYNCS.PHASECHK.TRANS64 P2, [R0+URZ+0x98], R6 ;  /* 0x000098060000a5a7 */ /* 0x000ea400080410ff */
[----:B--2---:R-:W-:Y:S05]  /*99c0*/  @!P2 BRA `(.L_x_183) ;  /* 0xfffffffc00f0a947 */ /* 0x004fea000383ffff */
[----:B------:R-:W-:Y:S05]  /*99d0*/  BRA `(.L_x_89) ;  /* 0xffffffb400907947 */ /* 0x000fea000383ffff */
.L_x_93:
[----:B------:R-:W-:Y:S07]  /*99e0*/  MOV R0, UR21 ;  /* 0x0000001500007c02 */ /* 0x000fee0008000f00 */
.L_x_184:
[----:B-1----:R1:W2:Y:S02]  /*99f0*/  SYNCS.PHASECHK.TRANS64.TRYWAIT P0, [R0+URZ+0x70], R9 ;  /* 0x00007009000075a7 */ /* 0x0022a400080011ff */
[----:B--2---:R-:W-:Y:S05]  /*9a00*/  @!P0 NANOSLEEP.SYNCS 0x989680 ;  /* 0x009896800000895d */ /* 0x004fea0003900000 */
[----:B------:R-:W2:Y:S02]  /*9a10*/  @!P0 SYNCS.PHASECHK.TRANS64 P0, [R0+URZ+0x70], R9 ;  /* 0x00007009000085a7 */ /* 0x000ea400080010ff */
[----:B--2---:R-:W-:Y:S05]  /*9a20*/  @!P0 BRA `(.L_x_184) ;  /* 0xfffffffc00f08947 */ /* 0x004fea000383ffff */
[----:B------:R-:W-:Y:S05]  /*9a30*/  BRA `(.L_x_185) ;  /* 0xffffffb400ec7947 */ /* 0x000fea000383ffff */
.L_x_94:
[----:B------:R-:W-:Y:S07]  /*9a40*/  MOV R0, UR21 ;  /* 0x0000001500007c02 */ /* 0x000fee0008000f00 */
.L_x_186:
[----:B-1----:R1:W2:Y:S02]  /*9a50*/  SYNCS.PHASECHK.TRANS64.TRYWAIT P0, [R0+URZ+0x78], R9 ;  /* 0x00007809000075a7 */ /* 0x0022a400080011ff */
[----:B--2---:R-:W-:Y:S05]  /*9a60*/  @!P0 NANOSLEEP.SYNCS 0x989680 ;  /* 0x009896800000895d */ /* 0x004fea0003900000 */
[----:B------:R-:W2:Y:S02]  /*9a70*/  @!P0 SYNCS.PHASECHK.TRANS64 P0, [R0+URZ+0x78], R9 ;  /* 0x00007809000085a7 */ /* 0x000ea400080010ff */
[----:B--2---:R-:W-:Y:S05]  /*9a80*/  @!P0 BRA `(.L_x_186) ;  /* 0xfffffffc00f08947 */ /* 0x004fea000383ffff */
[----:B------:R-:W-:Y:S05]  /*9a90*/  BRA `(.L_x_187) ;  /* 0xffffffb800487947 */ /* 0x000fea000383ffff */
.L_x_95:
[----:B------:R-:W-:Y:S07]  /*9aa0*/  MOV R0, UR21 ;  /* 0x0000001500007c02 */ /* 0x000fee0008000f00 */
.L_x_188:
[----:B-1----:R1:W2:Y:S02]  /*9ab0*/  SYNCS.PHASECHK.TRANS64.TRYWAIT P0, [R0+URZ+0x80], R9 ;  /* 0x00008009000075a7 */ /* 0x0022a400080011ff */
[----:B--2---:R-:W-:Y:S05]  /*9ac0*/  @!P0 NANOSLEEP.SYNCS 0x989680 ;  /* 0x009896800000895d */ /* 0x004fea0003900000 */
[----:B------:R-:W2:Y:S02]  /*9ad0*/  @!P0 SYNCS.PHASECHK.TRANS64 P0, [R0+URZ+0x80], R9 ;  /* 0x00008009000085a7 */ /* 0x000ea400080010ff */
[----:B--2---:R-:W-:Y:S05]  /*9ae0*/  @!P0 BRA `(.L_x_188) ;  /* 0xfffffffc00f08947 */ /* 0x004fea000383ffff */
[----:B------:R-:W-:Y:S05]  /*9af0*/  BRA `(.L_x_189) ;  /* 0xffffffb800a47947 */ /* 0x000fea000383ffff */
.L_x_96:
[----:B------:R-:W-:Y:S07]  /*9b00*/  MOV R0, UR21 ;  /* 0x0000001500007c02 */ /* 0x000fee0008000f00 */
.L_x_190:
[----:B-1----:R1:W2:Y:S02]  /*9b10*/  SYNCS.PHASECHK.TRANS64.TRYWAIT P0, [R0+URZ+0x88], R9 ;  /* 0x00008809000075a7 */ /* 0x0022a400080011ff */
[----:B--2---:R-:W-:Y:S05]  /*9b20*/  @!P0 NANOSLEEP.SYNCS 0x989680 ;  /* 0x009896800000895d */ /* 0x004fea0003900000 */
[----:B------:R-:W2:Y:S02]  /*9b30*/  @!P0 SYNCS.PHASECHK.TRANS64 P0, [R0+URZ+0x88], R9 ;  /* 0x00008809000085a7 */ /* 0x000ea400080010ff */
[----:B--2---:R-:W-:Y:S05]  /*9b40*/  @!P0 BRA `(.L_x_190) ;  /* 0xfffffffc00f08947 */ /* 0x004fea000383ffff */
[----:B------:R-:W-:Y:S05]  /*9b50*/  BRA `(.L_x_191) ;  /* 0xffffffbc00007947 */ /* 0x000fea000383ffff */
.L_x_98:
[----:B------:R-:W-:-:S07]  /*9b60*/  MOV R0, UR21 ;  /* 0x0000001500007c02 */ /* 0x000fce0008000f00 */
.L_x_192:
[----:B-1----:R1:W3:Y:S02]  /*9b70*/  SYNCS.PHASECHK.TRANS64.TRYWAIT P0, [R0+URZ+0x70], R2 ;  /* 0x00007002000075a7 */ /* 0x0022e400080011ff */
[----:B---3--:R-:W-:Y:S05]  /*9b80*/  @!P0 NANOSLEEP.SYNCS 0x989680 ;  /* 0x009896800000895d */ /* 0x008fea0003900000 */
[----:B------:R-:W3:Y:S02]  /*9b90*/  @!P0 SYNCS.PHASECHK.TRANS64 P0, [R0+URZ+0x70], R2 ;  /* 0x00007002000085a7 */ /* 0x000ee400080010ff */
[----:B---3--:R-:W-:Y:S05]  /*9ba0*/  @!P0 BRA `(.L_x_192) ;  /* 0xfffffffc00f08947 */ /* 0x008fea000383ffff */
[----:B------:R-:W-:Y:S05]  /*9bb0*/  BRA `(.L_x_193) ;  /* 0xffffffbc008c7947 */ /* 0x000fea000383ffff */
.L_x_99:
[----:B-1----:R-:W-:-:S07]  /*9bc0*/  MOV R0, UR21 ;  /* 0x0000001500007c02 */ /* 0x002fce0008000f00 */
.L_x_194:
[----:B-1----:R1:W3:Y:S02]  /*9bd0*/  SYNCS.PHASECHK.TRANS64.TRYWAIT P0, [R0+URZ+0x78], R2 ;  /* 0x00007802000075a7 */ /* 0x0022e400080011ff */
[----:B---3--:R-:W-:Y:S05]  /*9be0*/  @!P0 NANOSLEEP.SYNCS 0x989680 ;  /* 0x009896800000895d */ /* 0x008fea0003900000 */
[----:B------:R-:W3:Y:S02]  /*9bf0*/  @!P0 SYNCS.PHASECHK.TRANS64 P0, [R0+URZ+0x78], R2 ;  /* 0x00007802000085a7 */ /* 0x000ee400080010ff */
[----:B---3--:R-:W-:Y:S05]  /*9c00*/  @!P0 BRA `(.L_x_194) ;  /* 0xfffffffc00f08947 */ /* 0x008fea000383ffff */
[----:B------:R-:W-:Y:S05]  /*9c10*/  BRA `(.L_x_195) ;  /* 0xffffffbc007c7947 */ /* 0x000fea000383ffff */
.L_x_100:
[----:B-1----:R-:W-:-:S07]  /*9c20*/  MOV R0, UR21 ;  /* 0x0000001500007c02 */ /* 0x002fce0008000f00 */
.L_x_196:
[----:B-1----:R1:W3:Y:S02]  /*9c30*/  SYNCS.PHASECHK.TRANS64.TRYWAIT P0, [R0+URZ+0x80], R2 ;  /* 0x00008002000075a7 */ /* 0x0022e400080011ff */
[----:B---3--:R-:W-:Y:S05]  /*9c40*/  @!P0 NANOSLEEP.SYNCS 0x989680 ;  /* 0x009896800000895d */ /* 0x008fea0003900000 */
[----:B------:R-:W3:Y:S02]  /*9c50*/  @!P0 SYNCS.PHASECHK.TRANS64 P0, [R0+URZ+0x80], R2 ;  /* 0x00008002000085a7 */ /* 0x000ee400080010ff */
[----:B---3--:R-:W-:Y:S05]  /*9c60*/  @!P0 BRA `(.L_x_196) ;  /* 0xfffffffc00f08947 */ /* 0x008fea000383ffff */
[----:B------:R-:W-:Y:S05]  /*9c70*/  BRA `(.L_x_197) ;  /* 0xffffffbc006c7947 */ /* 0x000fea000383ffff */
.L_x_102:
[----:B--2---:R2:W3:Y:S02]  /*9c80*/  SYNCS.PHASECHK.TRANS64.TRYWAIT P0, [R3+URZ+0xa0], R0 ;  /* 0x0000a000030075a7 */ /* 0x0044e400080011ff */
[----:B---3--:R-:W-:Y:S05]  /*9c90*/  @!P0 NANOSLEEP.SYNCS 0x989680 ;  /* 0x009896800000895d */ /* 0x008fea0003900000 */
[----:B------:R-:W3:Y:S02]  /*9ca0*/  @!P0 SYNCS.PHASECHK.TRANS64 P0, [R3+URZ+0xa0], R0 ;  /* 0x0000a000030085a7 */ /* 0x000ee400080010ff */
[----:B---3--:R-:W-:Y:S05]  /*9cb0*/  @!P0 BRA `(.L_x_102) ;  /* 0xfffffffc00f08947 */ /* 0x008fea000383ffff */
[----:B------:R-:W-:Y:S05]  /*9cc0*/  BRA `(.L_x_198) ;  /* 0xffffffc000307947 */ /* 0x000fea000383ffff */
.L_x_113:
[----:B-1----:R-:W-:Y:S04]  /*9cd0*/  MOV R2, UR43 ;  /* 0x0000002b00027c02 */ /* 0x002fe80008000f00 */
[----:B------:R1:W2:Y:S03]  /*9ce0*/  SYNCS.PHASECHK.TRANS64.TRYWAIT P0, [R2+URZ+0x50], R3 ;  /* 0x00005003020075a7 */ /* 0x0002a600080011ff */
[----:B--2---:R-:W-:Y:S05]  /*9cf0*/  @!P0 NANOSLEEP.SYNCS 0x989680 ;  /* 0x009896800000895d */ /* 0x004fea0003900000 */
[----:B------:R-:W2:Y:S02]  /*9d00*/  @!P0 SYNCS.PHASECHK.TRANS64 P0, [R2+URZ+0x50], R3 ;  /* 0x00005003020085a7 */ /* 0x000ea400080010ff */
[----:B--2---:R-:W-:Y:S05]  /*9d10*/  @!P0 BRA `(.L_x_113) ;  /* 0xfffffffc00ec8947 */ /* 0x004fea000383ffff */
[----:B------:R-:W-:Y:S05]  /*9d20*/  BRA `(.L_x_112) ;  /* 0xffffffcc00807947 */ /* 0x000fea000383ffff */
.L_x_115:
[----:B-1----:R1:W3:Y:S02]  /*9d30*/  SYNCS.PHASECHK.TRANS64.TRYWAIT P1, [R54+URZ+0xc0], R0 ;  /* 0x0000c000360075a7 */ /* 0x0022e400080211ff */
[----:B---3--:R-:W-:Y:S05]  /*9d40*/  @!P1 NANOSLEEP.SYNCS 0x989680 ;  /* 0x009896800000995d */ /* 0x008fea0003900000 */
[----:B------:R-:W3:Y:S02]  /*9d50*/  @!P1 SYNCS.PHASECHK.TRANS64 P1, [R54+URZ+0xc0], R0 ;  /* 0x0000c000360095a7 */ /* 0x000ee400080210ff */
[----:B---3--:R-:W-:Y:S05]  /*9d60*/  @!P1 BRA `(.L_x_115) ;  /* 0xfffffffc00f09947 */ /* 0x008fea000383ffff */
[----:B------:R-:W-:Y:S05]  /*9d70*/  BRA `(.L_x_114) ;  /* 0xffffffcc00a07947 */ /* 0x000fea000383ffff */
.L_x_124:
[----:B--2---:R2:W3:Y:S02]  /*9d80*/  SYNCS.PHASECHK.TRANS64.TRYWAIT P0, [R2+URZ+0x50], R0 ;  /* 0x00005000020075a7 */ /* 0x0044e400080011ff */
[----:B---3--:R-:W-:Y:S05]  /*9d90*/  @!P0 NANOSLEEP.SYNCS 0x989680 ;  /* 0x009896800000895d */ /* 0x008fea0003900000 */
[----:B------:R-:W3:Y:S02]  /*9da0*/  @!P0 SYNCS.PHASECHK.TRANS64 P0, [R2+URZ+0x50], R0 ;  /* 0x00005000020085a7 */ /* 0x000ee400080010ff */
[----:B---3--:R-:W-:Y:S05]  /*9db0*/  @!P0 BRA `(.L_x_124) ;  /* 0xfffffffc00f08947 */ /* 0x008fea000383ffff */
[----:B------:R-:W-:Y:S05]  /*9dc0*/  BRA `(.L_x_123) ;  /* 0xffffffd400b07947 */ /* 0x000fea000383ffff */
.L_x_132:
[----:B--2---:R2:W3:Y:S02]  /*9dd0*/  SYNCS.PHASECHK.TRANS64.TRYWAIT P0, [R2+URZ+0x50], R4 ;  /* 0x00005004020075a7 */ /* 0x0044e400080011ff */
[----:B---3--:R-:W-:Y:S05]  /*9de0*/  @!P0 NANOSLEEP.SYNCS 0x989680 ;  /* 0x009896800000895d */ /* 0x008fea0003900000 */
[----:B------:R-:W3:Y:S02]  /*9df0*/  @!P0 SYNCS.PHASECHK.TRANS64 P0, [R2+URZ+0x50], R4 ;  /* 0x00005004020085a7 */ /* 0x000ee400080010ff */
[----:B---3--:R-:W-:Y:S05]  /*9e00*/  @!P0 BRA `(.L_x_132) ;  /* 0xfffffffc00f08947 */ /* 0x008fea000383ffff */
[----:B------:R-:W-:Y:S05]  /*9e10*/  BRA `(.L_x_131) ;  /* 0xffffffdc00d07947 */ /* 0x000fea000383ffff */
.L_x_140:
[----:B--2---:R2:W3:Y:S02]  /*9e20*/  SYNCS.PHASECHK.TRANS64.TRYWAIT P0, [R3+URZ+0x50], R0 ;  /* 0x00005000030075a7 */ /* 0x0044e400080011ff */
[----:B---3--:R-:W-:Y:S05]  /*9e30*/  @!P0 NANOSLEEP.SYNCS 0x989680 ;  /* 0x009896800000895d */ /* 0x008fea0003900000 */
[----:B------:R-:W3:Y:S02]  /*9e40*/  @!P0 SYNCS.PHASECHK.TRANS64 P0, [R3+URZ+0x50], R0 ;  /* 0x00005000030085a7 */ /* 0x000ee400080010ff */
[----:B---3--:R-:W-:Y:S05]  /*9e50*/  @!P0 BRA `(.L_x_140) ;  /* 0xfffffffc00f08947 */ /* 0x008fea000383ffff */
[----:B------:R-:W-:Y:S05]  /*9e60*/  BRA `(.L_x_139) ;  /* 0xffffffe400f07947 */ /* 0x000fea000383ffff */
        .weak           $__internal_0_$__cuda_sm10x_tcgen05_guardrail_trap_col_being_dealloced_not_returned_by_alloc
        .type           $__internal_0_$__cuda_sm10x_tcgen05_guardrail_trap_col_being_dealloced_not_returned_by_alloc,@function
        .size           $__internal_0_$__cuda_sm10x_tcgen05_guardrail_trap_col_being_dealloced_not_returned_by_alloc,($__internal_1_$__cuda_sm10x_tcgen05_guardrail_trap_phase_invalid_during_alloc - $__internal_0_$__cuda_sm10x_tcgen05_guardrail_trap_col_being_dealloced_not_returned_by_alloc)
$__internal_0_$__cuda_sm10x_tcgen05_guardrail_trap_col_being_dealloced_not_returned_by_alloc:
[----:B------:R-:W-:Y:S05]  /*9e70*/  BPT.TRAP 0x1 ;  /* 0x000000040000795c */ /* 0x000fea0000300000 */
[----:B------:R-:W-:-:S04]  /*9e80*/  HFMA2 R3, -RZ, RZ, 0, 0 ;  /* 0x00000000ff037431 */ /* 0x000fc800000001ff */
[----:B------:R-:W-:Y:S05]  /*9e90*/  RET.REL.NODEC R2 `(_ZN7cutlass13device_kernelINS_4gemm6kernel13GemmUniversalIN4cute5tupleIJiiiiEEENS1_10collective13CollectiveMmaINS1_35MainloopSm100TmaUmmaWarpSpecializedILi5ELi2ELi4ENS5_IJNS4_1CILi4EEESB_NSA_ILi1EEEEEEEENS5_IJNSA_ILi128EEESF_NSA_ILi64EEEEEENS_6half_tENS5_IJlSC_lEEESI_NS5_IJSC_llEEENS4_8TiledMMAINS4_8MMA_AtomIJNS4_26SM100_MMA_F16BF16_2x1SM_SSISI_SI_fLi128ELi128ELNS4_4UMMA5MajorE0ELSP_1ELNSO_7ScaleInE0ELSQ_0EEEEEENS4_6LayoutINS5_IJSC_SC_SC_EEENS5_IJNSA_ILi0EEESV_SV_EEEEENS5_IJNS4_10UnderscoreESY_SY_EEEEENS4_28SM100_TMA_2SM_LOAD_MULTICASTENS4_14ComposedLayoutINS4_7SwizzleILi3ELi4ELi3EEENS4_18smem_ptr_flag_bitsILi16EEENST_INS5_IJNSA_ILi8EEESG_EEENS5_IJSG_SC_EEEEEEEvNS4_8identityES11_NS12_IS14_S16_NST_INS5_IJSG_S17_EEENS5_IJSC_SG_EEEEEEEvS1C_EENS_8epilogue10collective18CollectiveEpilogueINS1I_23Sm100TmaWarpSpecializedILi4ELi2ELi16ELb1ELb0EEEJNS5_IJSG_SF_SG_EEENS5_IJNST_ISG_SC_EENST_INS5_IJNSA_ILi16EEENSA_ILi2EEEEEES1E_EEEEESI_SJ_SI_SJ_NS1I_6fusion15FusionCallbacksIS1M_NS1U_17LinearCombinationISI_fSI_fLNS_15FloatRoundStyleE2EEES1N_S1T_JEEENS4_5SM1004TMEM4LOAD26SM100_TMEM_LOAD_32dp32b16xENS4_13SM90_TMA_LOADENS12_INS13_ILi1ELi4ELi3EEES16_NST_INS5_IJS17_S1P_EEENS5_IJS1P_SC_EEEEEEENS4_39AutoVectorizingCopyWithAssumedAlignmentILi128EEENS4_14SM90_TMA_STOREES29_S2B_S2B_EEEvvEEEEvNT_6ParamsE) ;  /* 0xffffff6002587950 */ /* 0x000fea0003c3ffff */
        .weak           $__internal_1_$__cuda_sm10x_tcgen05_guardrail_trap_phase_invalid_during_alloc
        .type           $__internal_1_$__cuda_sm10x_tcgen05_guardrail_trap_phase_invalid_during_alloc,@function
        .size           $__internal_1_$__cuda_sm10x_tcgen05_guardrail_trap_phase_invalid_during_alloc,($__internal_2_$__cuda_sm10x_tcgen05_guardrail_trap_unallocated_columns_being_dealloced - $__internal_1_$__cuda_sm10x_tcgen05_guardrail_trap_phase_invalid_during_alloc)
$__internal_1_$__cuda_sm10x_tcgen05_guardrail_trap_phase_invalid_during_alloc:
[----:B------:R-:W-:Y:S05]  /*9ea0*/  BPT.TRAP 0x1 ;  /* 0x000000040000795c */ /* 0x000fea0000300000 */
[----:B------:R-:W-:-:S04]  /*9eb0*/  MOV R5, 0x0 ;  /* 0x0000000000057802 */ /* 0x000fc80000000f00 */
[----:B------:R-:W-:Y:S05]  /*9ec0*/  RET.REL.NODEC R4 `(_ZN7cutlass13device_kernelINS_4gemm6kernel13GemmUniversalIN4cute5tupleIJiiiiEEENS1_10collective13CollectiveMmaINS1_35MainloopSm100TmaUmmaWarpSpecializedILi5ELi2ELi4ENS5_IJNS4_1CILi4EEESB_NSA_ILi1EEEEEEEENS5_IJNSA_ILi128EEESF_NSA_ILi64EEEEEENS_6half_tENS5_IJlSC_lEEESI_NS5_IJSC_llEEENS4_8TiledMMAINS4_8MMA_AtomIJNS4_26SM100_MMA_F16BF16_2x1SM_SSISI_SI_fLi128ELi128ELNS4_4UMMA5MajorE0ELSP_1ELNSO_7ScaleInE0ELSQ_0EEEEEENS4_6LayoutINS5_IJSC_SC_SC_EEENS5_IJNSA_ILi0EEESV_SV_EEEEENS5_IJNS4_10UnderscoreESY_SY_EEEEENS4_28SM100_TMA_2SM_LOAD_MULTICASTENS4_14ComposedLayoutINS4_7SwizzleILi3ELi4ELi3EEENS4_18smem_ptr_flag_bitsILi16EEENST_INS5_IJNSA_ILi8EEESG_EEENS5_IJSG_SC_EEEEEEEvNS4_8identityES11_NS12_IS14_S16_NST_INS5_IJSG_S17_EEENS5_IJSC_SG_EEEEEEEvS1C_EENS_8epilogue10collective18CollectiveEpilogueINS1I_23Sm100TmaWarpSpecializedILi4ELi2ELi16ELb1ELb0EEEJNS5_IJSG_SF_SG_EEENS5_IJNST_ISG_SC_EENST_INS5_IJNSA_ILi16EEENSA_ILi2EEEEEES1E_EEEEESI_SJ_SI_SJ_NS1I_6fusion15FusionCallbacksIS1M_NS1U_17LinearCombinationISI_fSI_fLNS_15FloatRoundStyleE2EEES1N_S1T_JEEENS4_5SM1004TMEM4LOAD26SM100_TMEM_LOAD_32dp32b16xENS4_13SM90_TMA_LOADENS12_INS13_ILi1ELi4ELi3EEES16_NST_INS5_IJS17_S1P_EEENS5_IJS1P_SC_EEEEEEENS4_39AutoVectorizingCopyWithAssumedAlignmentILi128EEENS4_14SM90_TMA_STOREES29_S2B_S2B_EEEvvEEEEvNT_6ParamsE) ;  /* 0xffffff60044c7950 */ /* 0x000fea0003c3ffff */
        .weak           $__internal_2_$__cuda_sm10x_tcgen05_guardrail_trap_unallocated_columns_being_dealloced
        .type           $__internal_2_$__cuda_sm10x_tcgen05_guardrail_trap_unallocated_columns_being_dealloced,@function
        .size           $__internal_2_$__cuda_sm10x_tcgen05_guardrail_trap_unallocated_columns_being_dealloced,(.L_x_200 - $__internal_2_$__cuda_sm10x_tcgen05_guardrail_trap_unallocated_columns_being_dealloced)
$__internal_2_$__cuda_sm10x_tcgen05_guardrail_trap_unallocated_columns_being_dealloced:
[----:B------:R-:W-:Y:S05]  /*9ed0*/  BPT.TRAP 0x1 ;  /* 0x000000040000795c */ /* 0x000fea0000300000 */
[----:B------:R-:W-:-:S04]  /*9ee0*/  HFMA2 R3, -RZ, RZ, 0, 0 ;  /* 0x00000000ff037431 */ /* 0x000fc800000001ff */
[----:B------:R-:W-:Y:S05]  /*9ef0*/  RET.REL.NODEC R2 `(_ZN7cutlass13device_kernelINS_4gemm6kernel13GemmUniversalIN4cute5tupleIJiiiiEEENS1_10collective13CollectiveMmaINS1_35MainloopSm100TmaUmmaWarpSpecializedILi5ELi2ELi4ENS5_IJNS4_1CILi4EEESB_NSA_ILi1EEEEEEEENS5_IJNSA_ILi128EEESF_NSA_ILi64EEEEEENS_6half_tENS5_IJlSC_lEEESI_NS5_IJSC_llEEENS4_8TiledMMAINS4_8MMA_AtomIJNS4_26SM100_MMA_F16BF16_2x1SM_SSISI_SI_fLi128ELi128ELNS4_4UMMA5MajorE0ELSP_1ELNSO_7ScaleInE0ELSQ_0EEEEEENS4_6LayoutINS5_IJSC_SC_SC_EEENS5_IJNSA_ILi0EEESV_SV_EEEEENS5_IJNS4_10UnderscoreESY_SY_EEEEENS4_28SM100_TMA_2SM_LOAD_MULTICASTENS4_14ComposedLayoutINS4_7SwizzleILi3ELi4ELi3EEENS4_18smem_ptr_flag_bitsILi16EEENST_INS5_IJNSA_ILi8EEESG_EEENS5_IJSG_SC_EEEEEEEvNS4_8identityES11_NS12_IS14_S16_NST_INS5_IJSG_S17_EEENS5_IJSC_SG_EEEEEEEvS1C_EENS_8epilogue10collective18CollectiveEpilogueINS1I_23Sm100TmaWarpSpecializedILi4ELi2ELi16ELb1ELb0EEEJNS5_IJSG_SF_SG_EEENS5_IJNST_ISG_SC_EENST_INS5_IJNSA_ILi16EEENSA_ILi2EEEEEES1E_EEEEESI_SJ_SI_SJ_NS1I_6fusion15FusionCallbacksIS1M_NS1U_17LinearCombinationISI_fSI_fLNS_15FloatRoundStyleE2EEES1N_S1T_JEEENS4_5SM1004TMEM4LOAD26SM100_TMEM_LOAD_32dp32b16xENS4_13SM90_TMA_LOADENS12_INS13_ILi1ELi4ELi3EEES16_NST_INS5_IJS17_S1P_EEENS5_IJS1P_SC_EEEEEEENS4_39AutoVectorizingCopyWithAssumedAlignmentILi128EEENS4_14SM90_TMA_STOREES29_S2B_S2B_EEEvvEEEEvNT_6ParamsE) ;  /* 0xffffff6002407950 */ /* 0x000fea0003c3ffff */
.L_x_199:
[----:B------:R-:W-:-:S00]  /*9f00*/  BRA `(.L_x_199) ;  /* 0xfffffffc00fc7947 */ /* 0x000fc0000383ffff */
[----:B------:R-:W-:-:S00]  /*9f10*/  NOP ;  /* 0x0000000000007918 */ /* 0x000fc00000000000 */
        /* <DEDUP_REMOVED lines=14> */
.L_x_200:


//--------------------- .nv.global.init           --------------------------
	.section	.nv.global.init,"aw",@progbits
.nv.global.init:
	.type		$str$27,@object
	.size		$str$27,($str$28 - $str$27)
$str$27:
        /*0000*/ 	.byte	0x28, 0x61, 0x64, 0x64, 0x72, 0x65, 0x73, 0x73, 0x20, 0x26, 0x20, 0x6d, 0x61, 0x73, 0x6b, 0x29
        /*0010*/ 	.byte	0x20, 0x3d, 0x3d, 0x20, 0x30, 0x00
	.type		$str$28,@object
	.size		$str$28,($str$26 - $str$28)
$str$28:
        /*0016*/ 	.byte	0x2f, 0x74, 0x6d, 0x70, 0x2f, 0x63, 0x75, 0x74, 0x6c, 0x61, 0x73, 0x73, 0x5f, 0x73, 0x77, 0x65
        /*0026*/ 	.byte	0x65, 0x70, 0x5f, 0x73, 0x72, 0x63, 0x2f, 0x69, 0x6e, 0x63, 0x6c, 0x75, 0x64, 0x65, 0x2f, 0x63
        /*0036*/ 	.byte	0x75, 0x74, 0x65, 0x2f, 0x70, 0x6f, 0x69, 0x6e, 0x74, 0x65, 0x72, 0x5f, 0x66, 0x6c, 0x61, 0x67
        /*0046*/ 	.byte	0x67, 0x65, 0x64, 0x2e, 0x68, 0x70, 0x70, 0x00
	.type		$str$26,@object
	.size		$str$26,($str$25 - $str$26)
$str$26:
        /*004e*/ 	.byte	0x2f, 0x74, 0x6d, 0x70, 0x2f, 0x63, 0x75, 0x74, 0x6c, 0x61, 0x73, 0x73, 0x5f, 0x73, 0x77, 0x65
        /*005e*/ 	.byte	0x65, 0x70, 0x5f, 0x73, 0x72, 0x63, 0x2f, 0x69, 0x6e, 0x63, 0x6c, 0x75, 0x64, 0x65, 0x2f, 0x63
        /*006e*/ 	.byte	0x75, 0x74, 0x65, 0x2f, 0x61, 0x74, 0x6f, 0x6d, 0x2f, 0x63, 0x6f, 0x70, 0x79, 0x5f, 0x74, 0x72
        /*007e*/ 	.byte	0x61, 0x69, 0x74, 0x73, 0x5f, 0x73, 0x6d, 0x31, 0x30, 0x30, 0x2e, 0x68, 0x70, 0x70, 0x00
	.type		$str$25,@object
	.size		$str$25,(__unnamed_1 - $str$25)
$str$25:
        /*008d*/ 	.byte	0x28, 0x28, 0x75, 0x69, 0x6e, 0x74, 0x33, 0x32, 0x5f, 0x74, 0x28, 0x74, 0x68, 0x72, 0x65, 0x61
        /*009d*/ 	.byte	0x64, 0x49, 0x64, 0x78, 0x2e, 0x78, 0x29, 0x20, 0x2f, 0x20, 0x33, 0x32, 0x29, 0x20, 0x25, 0x20
        /*00ad*/ 	.byte	0x34, 0x29, 0x20, 0x3d, 0x3d, 0x20, 0x28, 0x28, 0x28, 0x74, 0x6d, 0x65, 0x6d, 0x5f, 0x61, 0x64
        /*00bd*/ 	.byte	0x64, 0x72, 0x20, 0x3e, 0x3e, 0x20, 0x31, 0x36, 0x29, 0x20, 0x2f, 0x20, 0x33, 0x32, 0x29, 0x20
        /*00cd*/ 	.byte	0x25, 0x20, 0x34, 0x29, 0x00
	.type		__unnamed_1,@object
	.size		__unnamed_1,(__unnamed_2 - __unnamed_1)
__unnamed_1:
        /*00d2*/ 	.byte	0x61, 0x75, 0x74, 0x6f, 0x20, 0x63, 0x75, 0x74, 0x65, 0x3a, 0x3a, 0x61, 0x73, 0x5f, 0x70, 0x6f
        /* <DEDUP_REMOVED lines=24> */
        /*0262*/ 	.byte	0x34, 0x38, 0x3e, 0x3e, 0x3e, 0x3e, 0x5d, 0x00
	.type		__unnamed_2,@object
	.size		__unnamed_2,(.L_2 - __unnamed_2)
__unnamed_2:
        /* <DEDUP_REMOVED lines=40> */
        /*04ea*/ 	.byte	0x3a, 0x3a, 0x43, 0x3c, 0x30, 0x3e, 0x3e, 0x3e, 0x3e, 0x5d, 0x00
.L_2:


//--------------------- .nv.shared._ZN7cutlass13device_kernelINS_4gemm6kernel13GemmUniversalIN4cute5tupleIJiiiiEEENS1_10collective13CollectiveMmaINS1_35MainloopSm100TmaUmmaWarpSpecializedILi5ELi2ELi4ENS5_IJNS4_1CILi4EEESB_NSA_ILi1EEEEEEEENS5_IJNSA_ILi128EEESF_NSA_ILi64EEEEEENS_6half_tENS5_IJlSC_lEEESI_NS5_IJSC_llEEENS4_8TiledMMAINS4_8MMA_AtomIJNS4_26SM100_MMA_F16BF16_2x1SM_SSISI_SI_fLi128ELi128ELNS4_4UMMA5MajorE0ELSP_1ELNSO_7ScaleInE0ELSQ_0EEEEEENS4_6LayoutINS5_IJSC_SC_SC_EEENS5_IJNSA_ILi0EEESV_SV_EEEEENS5_IJNS4_10UnderscoreESY_SY_EEEEENS4_28SM100_TMA_2SM_LOAD_MULTICASTENS4_14ComposedLayoutINS4_7SwizzleILi3ELi4ELi3EEENS4_18smem_ptr_flag_bitsILi16EEENST_INS5_IJNSA_ILi8EEESG_EEENS5_IJSG_SC_EEEEEEEvNS4_8identityES11_NS12_IS14_S16_NST_INS5_IJSG_S17_EEENS5_IJSC_SG_EEEEEEEvS1C_EENS_8epilogue10collective18CollectiveEpilogueINS1I_23Sm100TmaWarpSpecializedILi4ELi2ELi16ELb1ELb0EEEJNS5_IJSG_SF_SG_EEENS5_IJNST_ISG_SC_EENST_INS5_IJNSA_ILi16EEENSA_ILi2EEEEEES1E_EEEEESI_SJ_SI_SJ_NS1I_6fusion15FusionCallbacksIS1M_NS1U_17LinearCombinationISI_fSI_fLNS_15FloatRoundStyleE2EEES1N_S1T_JEEENS4_5SM1004TMEM4LOAD26SM100_TMEM_LOAD_32dp32b16xENS4_13SM90_TMA_LOADENS12_INS13_ILi1ELi4ELi3EEES16_NST_INS5_IJS17_S1P_EEENS5_IJS1P_SC_EEEEEEENS4_39AutoVectorizingCopyWithAssumedAlignmentILi128EEENS4_14SM90_TMA_STOREES29_S2B_S2B_EEEvvEEEEvNT_6ParamsE --------------------------
	.section	.nv.shared._ZN7cutlass13device_kernelINS_4gemm6kernel13GemmUniversalIN4cute5tupleIJiiiiEEENS1_10collective13CollectiveMmaINS1_35MainloopSm100TmaUmmaWarpSpecializedILi5ELi2ELi4ENS5_IJNS4_1CILi4EEESB_NSA_ILi1EEEEEEEENS5_IJNSA_ILi128EEESF_NSA_ILi64EEEEEENS_6half_tENS5_IJlSC_lEEESI_NS5_IJSC_llEEENS4_8TiledMMAINS4_8MMA_AtomIJNS4_26SM100_MMA_F16BF16_2x1SM_SSISI_SI_fLi128ELi128ELNS4_4UMMA5MajorE0ELSP_1ELNSO_7ScaleInE0ELSQ_0EEEEEENS4_6LayoutINS5_IJSC_SC_SC_EEENS5_IJNSA_ILi0EEESV_SV_EEEEENS5_IJNS4_10UnderscoreESY_SY_EEEEENS4_28SM100_TMA_2SM_LOAD_MULTICASTENS4_14ComposedLayoutINS4_7SwizzleILi3ELi4ELi3EEENS4_18smem_ptr_flag_bitsILi16EEENST_INS5_IJNSA_ILi8EEESG_EEENS5_IJSG_SC_EEEEEEEvNS4_8identityES11_NS12_IS14_S16_NST_INS5_IJSG_S17_EEENS5_IJSC_SG_EEEEEEEvS1C_EENS_8epilogue10collective18CollectiveEpilogueINS1I_23Sm100TmaWarpSpecializedILi4ELi2ELi16ELb1ELb0EEEJNS5_IJSG_SF_SG_EEENS5_IJNST_ISG_SC_EENST_INS5_IJNSA_ILi16EEENSA_ILi2EEEEEES1E_EEEEESI_SJ_SI_SJ_NS1I_6fusion15FusionCallbacksIS1M_NS1U_17LinearCombinationISI_fSI_fLNS_15FloatRoundStyleE2EEES1N_S1T_JEEENS4_5SM1004TMEM4LOAD26SM100_TMEM_LOAD_32dp32b16xENS4_13SM90_TMA_LOADENS12_INS13_ILi1ELi4ELi3EEES16_NST_INS5_IJS17_S1P_EEENS5_IJS1P_SC_EEEEEEENS4_39AutoVectorizingCopyWithAssumedAlignmentILi128EEENS4_14SM90_TMA_STOREES29_S2B_S2B_EEEvvEEEEvNT_6ParamsE,"aw",@nobits
	.sectionflags	@""
	.align	16
	.zero		1024


//--------------------- .nv.shared.reserved.0     --------------------------
	.section	.nv.shared.reserved.0,"aw",@nobits
	.weak		__nv_reservedSMEM_offset_0_alias
	.size		__nv_reservedSMEM_offset_0_alias, 0, 64
	.other		__nv_reservedSMEM_offset_0_alias,@"STO_CUDA_RESERVED_SHARED STV_DEFAULT"
__nv_reservedSMEM_offset_0_alias:
	.zero		0
.nv.shared.reserved.0:
	.zero		64
	.weak		__nv_reservedSMEM_tcgen05_partition
	.type		__nv_reservedSMEM_tcgen05_partition,@object
	.size		__nv_reservedSMEM_tcgen05_partition,(.L_0 - __nv_reservedSMEM_tcgen05_partition)
__nv_reservedSMEM_tcgen05_partition:
	.zero		32
.L_0:


//--------------------- .nv.global                --------------------------
	.section	.nv.global,"aw",@nobits
.nv.global:
	.type		_ZN40_INTERNAL_268e0aac_4_k_cu_29b69f1b_336294cute1_E,@object
	.size		_ZN40_INTERNAL_268e0aac_4_k_cu_29b69f1b_336294cute1_E,(_ZN40_INTERNAL_268e0aac_4_k_cu_29b69f1b_336294cuda3std3__45__cpo6cbeginE - _ZN40_INTERNAL_268e0aac_4_k_cu_29b69f1b_336294cute1_E)
_ZN40_INTERNAL_268e0aac_4_k_cu_29b69f1b_336294cute1_E:
	.zero		1
	.type		_ZN40_INTERNAL_268e0aac_4_k_cu_29b69f1b_336294cuda3std3__45__cpo6cbeginE,@object
	.size		_ZN40_INTERNAL_268e0aac_4_k_cu_29b69f1b_336294cuda3std3__45__cpo6cbeginE,(_ZN40_INTERNAL_268e0aac_4_k_cu_29b69f1b_336294cuda3std3__48in_placeE - _ZN40_INTERNAL_268e0aac_4_k_cu_29b69f1b_336294cuda3std3__45__cpo6cbeginE)
_ZN40_INTERNAL_268e0aac_4_k_cu_29b69f1b_336294cuda3std3__45__cpo6cbeginE:
	.zero		1
	.type		_ZN40_INTERNAL_268e0aac_4_k_cu_29b69f1b_336294cuda3std3__48in_placeE,@object
	.size		_ZN40_INTERNAL_268e0aac_4_k_cu_29b69f1b_336294cuda3std3__48in_placeE,(_ZN40_INTERNAL_268e0aac_4_k_cu_29b69f1b_336294cuda3std6ranges3__45__cpo9iter_moveE - _ZN40_INTERNAL_268e0aac_4_k_cu_29b69f1b_336294cuda3std3__48in_placeE)
_ZN40_INTERNAL_268e0aac_4_k_cu_29b69f1b_336294cuda3std3__48in_placeE:
	.zero		1
	.type		_ZN40_INTERNAL_268e0aac_4_k_cu_29b69f1b_336294cuda3std6ranges3__45__cpo9iter_moveE,@object
	.size		_ZN40_INTERNAL_268e0aac_4_k_cu_29b69f1b_336294cuda3std6ranges3__45__cpo9iter_moveE,(_ZN40_INTERNAL_268e0aac_4_k_cu_29b69f1b_336294cuda3std3__45__cpo5beginE - _ZN40_INTERNAL_268e0aac_4_k_cu_29b69f1b_336294cuda3std6ranges3__45__cpo9iter_moveE)
_ZN40_INTERNAL_268e0aac_4_k_cu_29b69f1b_336294cuda3std6ranges3__45__cpo9iter_moveE:
	.zero		1
	.type		_ZN40_INTERNAL_268e0aac_4_k_cu_29b69f1b_336294cuda3std3__45__cpo5beginE,@object
	.size		_ZN40_INTERNAL_268e0aac_4_k_cu_29b69f1b_336294cuda3std3__45__cpo5beginE,(_ZN40_INTERNAL_268e0aac_4_k_cu_29b69f1b_336294cuda3std3__442_GLOBAL__N__268e0aac_4_k_cu_29b69f1b_336296ignoreE - _ZN40_INTERNAL_268e0aac_4_k_cu_29b69f1b_336294cuda3std3__45__cpo5beginE)
_ZN40_INTERNAL_268e0aac_4_k_cu_29b69f1b_336294cuda3std3__45__cpo5beginE:
	.zero		1
	.type		_ZN40_INTERNAL_268e0aac_4_k_cu_29b69f1b_336294cuda3std3__442_GLOBAL__N__268e0aac_4_k_cu_29b69f1b_336296ignoreE,@object
	.size		_ZN40_INTERNAL_268e0aac_4_k_cu_29b69f1b_336294cuda3std3__442_GLOBAL__N__268e0aac_4_k_cu_29b69f1b_336296ignoreE,(_ZN40_INTERNAL_268e0aac_4_k_cu_29b69f1b_336294cute7productE - _ZN40_INTERNAL_268e0aac_4_k_cu_29b69f1b_336294cuda3std3__442_GLOBAL__N__268e0aac_4_k_cu_29b69f1b_336296ignoreE)
_ZN40_INTERNAL_268e0aac_4_k_cu_29b69f1b_336294cuda3std3__442_GLOBAL__N__268e0aac_4_k_cu_29b69f1b_336296ignoreE:
	.zero		1
	.type		_ZN40_INTERNAL_268e0aac_4_k_cu_29b69f1b_336294cute7productE,@object
	.size		_ZN40_INTERNAL_268e0aac_4_k_cu_29b69f1b_336294cute7productE,(_ZN40_INTERNAL_268e0aac_4_k_cu_29b69f1b_336294cuda3std3__45__cpo3endE - _ZN40_INTERNAL_268e0aac_4_k_cu_29b69f1b_336294cute7productE)
_ZN40_INTERNAL_268e0aac_4_k_cu_29b69f1b_336294cute7productE:
	.zero		1
	.type		_ZN40_INTERNAL_268e0aac_4_k_cu_29b69f1b_336294cuda3std3__45__cpo3endE,@object
	.size		_ZN40_INTERNAL_268e0aac_4_k_cu_29b69f1b_336294cuda3std3__45__cpo3endE,(_ZN40_INTERNAL_268e0aac_4_k_cu_29b69f1b_336294cuda3std3__419piecewise_constructE - _ZN40_INTERNAL_268e0aac_4_k_cu_29b69f1b_336294cuda3std3__45__cpo3endE)
_ZN40_INTERNAL_268e0aac_4_k_cu_29b69f1b_336294cuda3std3__45__cpo3endE:
	.zero		1
	.type		_ZN40_INTERNAL_268e0aac_4_k_cu_29b69f1b_336294cuda3std3__419piecewise_constructE,@object
	.size		_ZN40_INTERNAL_268e0aac_4_k_cu_29b69f1b_336294cuda3std3__419piecewise_constructE,(_ZN40_INTERNAL_268e0aac_4_k_cu_29b69f1b_336294cuda3std3__45__cpo4cendE - _ZN40_INTERNAL_268e0aac_4_k_cu_29b69f1b_336294cuda3std3__419piecewise_constructE)
_ZN40_INTERNAL_268e0aac_4_k_cu_29b69f1b_336294cuda3std3__419piecewise_constructE:
	.zero		1
	.type		_ZN40_INTERNAL_268e0aac_4_k_cu_29b69f1b_336294cuda3std3__45__cpo4cendE,@object
	.size		_ZN40_INTERNAL_268e0aac_4_k_cu_29b69f1b_336294cuda3std3__45__cpo4cendE,(_ZN40_INTERNAL_268e0aac_4_k_cu_29b69f1b_336294cuda3std6ranges3__45__cpo4swapE - _ZN40_INTERNAL_268e0aac_4_k_cu_29b69f1b_336294cuda3std3__45__cpo4cendE)
_ZN40_INTERNAL_268e0aac_4_k_cu_29b69f1b_336294cuda3std3__45__cpo4cendE:
	.zero		1
	.type		_ZN40_INTERNAL_268e0aac_4_k_cu_29b69f1b_336294cuda3std6ranges3__45__cpo4swapE,@object
	.size		_ZN40_INTERNAL_268e0aac_4_k_cu_29b69f1b_336294cuda3std6ranges3__45__cpo4swapE,(.L_10 - _ZN40_INTERNAL_268e0aac_4_k_cu_29b69f1b_336294cuda3std6ranges3__45__cpo4swapE)
_ZN40_INTERNAL_268e0aac_4_k_cu_29b69f1b_336294cuda3std6ranges3__45__cpo4swapE:
	.zero		1
.L_10:


//--------------------- .nv.constant0._ZN7cutlass13device_kernelINS_4gemm6kernel13GemmUniversalIN4cute5tupleIJiiiiEEENS1_10collective13CollectiveMmaINS1_35MainloopSm100TmaUmmaWarpSpecializedILi5ELi2ELi4ENS5_IJNS4_1CILi4EEESB_NSA_ILi1EEEEEEEENS5_IJNSA_ILi128EEESF_NSA_ILi64EEEEEENS_6half_tENS5_IJlSC_lEEESI_NS5_IJSC_llEEENS4_8TiledMMAINS4_8MMA_AtomIJNS4_26SM100_MMA_F16BF16_2x1SM_SSISI_SI_fLi128ELi128ELNS4_4UMMA5MajorE0ELSP_1ELNSO_7ScaleInE0ELSQ_0EEEEEENS4_6LayoutINS5_IJSC_SC_SC_EEENS5_IJNSA_ILi0EEESV_SV_EEEEENS5_IJNS4_10UnderscoreESY_SY_EEEEENS4_28SM100_TMA_2SM_LOAD_MULTICASTENS4_14ComposedLayoutINS4_7SwizzleILi3ELi4ELi3EEENS4_18smem_ptr_flag_bitsILi16EEENST_INS5_IJNSA_ILi8EEESG_EEENS5_IJSG_SC_EEEEEEEvNS4_8identityES11_NS12_IS14_S16_NST_INS5_IJSG_S17_EEENS5_IJSC_SG_EEEEEEEvS1C_EENS_8epilogue10collective18CollectiveEpilogueINS1I_23Sm100TmaWarpSpecializedILi4ELi2ELi16ELb1ELb0EEEJNS5_IJSG_SF_SG_EEENS5_IJNST_ISG_SC_EENST_INS5_IJNSA_ILi16EEENSA_ILi2EEEEEES1E_EEEEESI_SJ_SI_SJ_NS1I_6fusion15FusionCallbacksIS1M_NS1U_17LinearCombinationISI_fSI_fLNS_15FloatRoundStyleE2EEES1N_S1T_JEEENS4_5SM1004TMEM4LOAD26SM100_TMEM_LOAD_32dp32b16xENS4_13SM90_TMA_LOADENS12_INS13_ILi1ELi4ELi3EEES16_NST_INS5_IJS17_S1P_EEENS5_IJS1P_SC_EEEEEEENS4_39AutoVectorizingCopyWithAssumedAlignmentILi128EEENS4_14SM90_TMA_STOREES29_S2B_S2B_EEEvvEEEEvNT_6ParamsE --------------------------
	.section	.nv.constant0._ZN7cutlass13device_kernelINS_4gemm6kernel13GemmUniversalIN4cute5tupleIJiiiiEEENS1_10collective13CollectiveMmaINS1_35MainloopSm100TmaUmmaWarpSpecializedILi5ELi2ELi4ENS5_IJNS4_1CILi4EEESB_NSA_ILi1EEEEEEEENS5_IJNSA_ILi128EEESF_NSA_ILi64EEEEEENS_6half_tENS5_IJlSC_lEEESI_NS5_IJSC_llEEENS4_8TiledMMAINS4_8MMA_AtomIJNS4_26SM100_MMA_F16BF16_2x1SM_SSISI_SI_fLi128ELi128ELNS4_4UMMA5MajorE0ELSP_1ELNSO_7ScaleInE0ELSQ_0EEEEEENS4_6LayoutINS5_IJSC_SC_SC_EEENS5_IJNSA_ILi0EEESV_SV_EEEEENS5_IJNS4_10UnderscoreESY_SY_EEEEENS4_28SM100_TMA_2SM_LOAD_MULTICASTENS4_14ComposedLayoutINS4_7SwizzleILi3ELi4ELi3EEENS4_18smem_ptr_flag_bitsILi16EEENST_INS5_IJNSA_ILi8EEESG_EEENS5_IJSG_SC_EEEEEEEvNS4_8identityES11_NS12_IS14_S16_NST_INS5_IJSG_S17_EEENS5_IJSC_SG_EEEEEEEvS1C_EENS_8epilogue10collective18CollectiveEpilogueINS1I_23Sm100TmaWarpSpecializedILi4ELi2ELi16ELb1ELb0EEEJNS5_IJSG_SF_SG_EEENS5_IJNST_ISG_SC_EENST_INS5_IJNSA_ILi16EEENSA_ILi2EEEEEES1E_EEEEESI_SJ_SI_SJ_NS1I_6fusion15FusionCallbacksIS1M_NS1U_17LinearCombinationISI_fSI_fLNS_15FloatRoundStyleE2EEES1N_S1T_JEEENS4_5SM1004TMEM4LOAD26SM100_TMEM_LOAD_32dp32b16xENS4_13SM90_TMA_LOADENS12_INS13_ILi1ELi4ELi3EEES16_NST_INS5_IJS17_S1P_EEENS5_IJS1P_SC_EEEEEEENS4_39AutoVectorizingCopyWithAssumedAlignmentILi128EEENS4_14SM90_TMA_STOREES29_S2B_S2B_EEEvvEEEEvNT_6ParamsE,"a",@progbits
	.sectionflags	@""
	.align	4
.nv.constant0._ZN7cutlass13device_kernelINS_4gemm6kernel13GemmUniversalIN4cute5tupleIJiiiiEEENS1_10collective13CollectiveMmaINS1_35MainloopSm100TmaUmmaWarpSpecializedILi5ELi2ELi4ENS5_IJNS4_1CILi4EEESB_NSA_ILi1EEEEEEEENS5_IJNSA_ILi128EEESF_NSA_ILi64EEEEEENS_6half_tENS5_IJlSC_lEEESI_NS5_IJSC_llEEENS4_8TiledMMAINS4_8MMA_AtomIJNS4_26SM100_MMA_F16BF16_2x1SM_SSISI_SI_fLi128ELi128ELNS4_4UMMA5MajorE0ELSP_1ELNSO_7ScaleInE0ELSQ_0EEEEEENS4_6LayoutINS5_IJSC_SC_SC_EEENS5_IJNSA_ILi0EEESV_SV_EEEEENS5_IJNS4_10UnderscoreESY_SY_EEEEENS4_28SM100_TMA_2SM_LOAD_MULTICASTENS4_14ComposedLayoutINS4_7SwizzleILi3ELi4ELi3EEENS4_18smem_ptr_flag_bitsILi16EEENST_INS5_IJNSA_ILi8EEESG_EEENS5_IJSG_SC_EEEEEEEvNS4_8identityES11_NS12_IS14_S16_NST_INS5_IJSG_S17_EEENS5_IJSC_SG_EEEEEEEvS1C_EENS_8epilogue10collective18CollectiveEpilogueINS1I_23Sm100TmaWarpSpecializedILi4ELi2ELi16ELb1ELb0EEEJNS5_IJSG_SF_SG_EEENS5_IJNST_ISG_SC_EENST_INS5_IJNSA_ILi16EEENSA_ILi2EEEEEES1E_EEEEESI_SJ_SI_SJ_NS1I_6fusion15FusionCallbacksIS1M_NS1U_17LinearCombinationISI_fSI_fLNS_15FloatRoundStyleE2EEES1N_S1T_JEEENS4_5SM1004TMEM4LOAD26SM100_TMEM_LOAD_32dp32b16xENS4_13SM90_TMA_LOADENS12_INS13_ILi1ELi4ELi3EEES16_NST_INS5_IJS17_S1P_EEENS5_IJS1P_SC_EEEEEEENS4_39AutoVectorizingCopyWithAssumedAlignmentILi128EEENS4_14SM90_TMA_STOREES29_S2B_S2B_EEEvvEEEEvNT_6ParamsE:
	.zero		2944


//--------------------- SYMBOLS --------------------------

	.type		.nv.reservedSmem.offset0,@object
	.size		.nv.reservedSmem.offset0,0x4
	.type		.nv.reservedSmem.cap,@object
	.size		.nv.reservedSmem.cap,0x4
	.type		__assertfail,@function
